//
// Generated by NVIDIA NVVM Compiler
//
// Compiler Build ID: CL-36424714
// Cuda compilation tools, release 13.0, V13.0.88
// Based on NVVM 20.0.0
//

.version 9.0
.target sm_100
.address_size 64

	// .globl	batch_symmetric_block_dia_multiply_wmma
// _ZZ39batch_symmetric_block_dia_multiply_wmmaE8shared_a has been demoted
// _ZZ39batch_symmetric_block_dia_multiply_wmmaE8shared_b has been demoted
// _ZZ39batch_symmetric_block_dia_multiply_wmmaE8shared_c has been demoted
// _ZZ39batch_symmetric_block_dia_multiply_wmmaE13batch_results has been demoted

.visible .entry batch_symmetric_block_dia_multiply_wmma(
	.param .u64 .ptr .align 1 batch_symmetric_block_dia_multiply_wmma_param_0,
	.param .u64 .ptr .align 1 batch_symmetric_block_dia_multiply_wmma_param_1,
	.param .u64 .ptr .align 1 batch_symmetric_block_dia_multiply_wmma_param_2,
	.param .u64 .ptr .align 1 batch_symmetric_block_dia_multiply_wmma_param_3,
	.param .u32 batch_symmetric_block_dia_multiply_wmma_param_4,
	.param .u32 batch_symmetric_block_dia_multiply_wmma_param_5,
	.param .u32 batch_symmetric_block_dia_multiply_wmma_param_6,
	.param .u32 batch_symmetric_block_dia_multiply_wmma_param_7,
	.param .u32 batch_symmetric_block_dia_multiply_wmma_param_8
)
{
	.reg .pred 	%p<225>;
	.reg .b16 	%rs<65>;
	.reg .b32 	%r<250>;
	.reg .b32 	%f<323>;
	.reg .b64 	%rd<146>;
	// demoted variable
	.shared .align 2 .b8 _ZZ39batch_symmetric_block_dia_multiply_wmmaE8shared_a[512];
	// demoted variable
	.shared .align 2 .b8 _ZZ39batch_symmetric_block_dia_multiply_wmmaE8shared_b[512];
	// demoted variable
	.shared .align 4 .b8 _ZZ39batch_symmetric_block_dia_multiply_wmmaE8shared_c[1024];
	// demoted variable
	.shared .align 4 .b8 _ZZ39batch_symmetric_block_dia_multiply_wmmaE13batch_results[1024];
	ld.param.u64 	%rd19, [batch_symmetric_block_dia_multiply_wmma_param_0];
	ld.param.u64 	%rd20, [batch_symmetric_block_dia_multiply_wmma_param_1];
	ld.param.u64 	%rd21, [batch_symmetric_block_dia_multiply_wmma_param_2];
	ld.param.u64 	%rd22, [batch_symmetric_block_dia_multiply_wmma_param_3];
	ld.param.u32 	%r44, [batch_symmetric_block_dia_multiply_wmma_param_4];
	ld.param.u32 	%r45, [batch_symmetric_block_dia_multiply_wmma_param_5];
	ld.param.u32 	%r46, [batch_symmetric_block_dia_multiply_wmma_param_6];
	ld.param.u32 	%r47, [batch_symmetric_block_dia_multiply_wmma_param_7];
	ld.param.u32 	%r48, [batch_symmetric_block_dia_multiply_wmma_param_8];
	cvta.to.global.u64 	%rd1, %rd21;
	cvta.to.global.u64 	%rd2, %rd22;
	mov.u32 	%r1, %ctaid.x;
	mov.u32 	%r2, %ctaid.y;
	mov.u32 	%r49, %tid.x;
	and.b32  	%r3, %r49, 31;
	setp.ge.s32 	%p4, %r1, %r45;
	setp.ge.s32 	%p5, %r2, %r46;
	or.pred  	%p6, %p4, %p5;
	@%p6 bra 	$L__BB0_178;
	setp.gt.u32 	%p7, %r3, 15;
	shl.b32 	%r50, %r3, 6;
	mov.u32 	%r51, _ZZ39batch_symmetric_block_dia_multiply_wmmaE13batch_results;
	add.s32 	%r4, %r51, %r50;
	@%p7 bra 	$L__BB0_3;
	mov.b32 	%r52, 0;
	st.shared.u32 	[%r4], %r52;
	st.shared.u32 	[%r4+4], %r52;
	st.shared.u32 	[%r4+8], %r52;
	st.shared.u32 	[%r4+12], %r52;
	st.shared.u32 	[%r4+16], %r52;
	st.shared.u32 	[%r4+20], %r52;
	st.shared.u32 	[%r4+24], %r52;
	st.shared.u32 	[%r4+28], %r52;
	st.shared.u32 	[%r4+32], %r52;
	st.shared.u32 	[%r4+36], %r52;
	st.shared.u32 	[%r4+40], %r52;
	st.shared.u32 	[%r4+44], %r52;
	st.shared.u32 	[%r4+48], %r52;
	st.shared.u32 	[%r4+52], %r52;
	st.shared.u32 	[%r4+56], %r52;
	st.shared.u32 	[%r4+60], %r52;
$L__BB0_3:
	bar.warp.sync 	-1;
	setp.lt.s32 	%p8, %r47, 1;
	@%p8 bra 	$L__BB0_145;
	shl.b32 	%r5, %r3, 4;
	shl.b32 	%r53, %r2, 4;
	add.s32 	%r54, %r53, %r3;
	setp.lt.s32 	%p9, %r54, %r48;
	shl.b32 	%r56, %r3, 5;
	mov.u32 	%r57, _ZZ39batch_symmetric_block_dia_multiply_wmmaE8shared_a;
	add.s32 	%r6, %r57, %r56;
	mul.lo.s32 	%r7, %r1, %r48;
	shl.b32 	%r58, %r3, 1;
	mov.u32 	%r59, _ZZ39batch_symmetric_block_dia_multiply_wmmaE8shared_b;
	add.s32 	%r8, %r59, %r58;
	add.s32 	%r60, %r45, %r1;
	mul.lo.s32 	%r9, %r60, %r48;
	add.s32 	%r61, %r60, %r45;
	mul.lo.s32 	%r10, %r61, %r48;
	setp.gt.s32 	%p10, %r44, 3;
	add.s32 	%r62, %r61, %r45;
	mul.lo.s32 	%r11, %r62, %r48;
	add.s32 	%r63, %r62, %r45;
	mul.lo.s32 	%r12, %r63, %r48;
	add.s32 	%r64, %r63, %r45;
	mul.lo.s32 	%r13, %r64, %r48;
	add.s32 	%r65, %r64, %r45;
	mul.lo.s32 	%r14, %r65, %r48;
	setp.gt.s32 	%p11, %r44, 7;
	add.s32 	%r66, %r65, %r45;
	mul.lo.s32 	%r15, %r66, %r48;
	add.s32 	%r67, %r66, %r45;
	mul.lo.s32 	%r16, %r67, %r48;
	add.s32 	%r68, %r67, %r45;
	mul.lo.s32 	%r17, %r68, %r48;
	add.s32 	%r69, %r68, %r45;
	mul.lo.s32 	%r18, %r69, %r48;
	add.s32 	%r70, %r69, %r45;
	mul.lo.s32 	%r19, %r70, %r48;
	add.s32 	%r71, %r70, %r45;
	mul.lo.s32 	%r20, %r71, %r48;
	add.s32 	%r72, %r71, %r45;
	mul.lo.s32 	%r21, %r72, %r48;
	add.s32 	%r73, %r72, %r45;
	mul.lo.s32 	%r22, %r73, %r48;
	setp.gt.s32 	%p12, %r44, 15;
	add.s32 	%r74, %r73, %r45;
	mul.lo.s32 	%r23, %r74, %r48;
	mov.u32 	%r76, _ZZ39batch_symmetric_block_dia_multiply_wmmaE8shared_c;
	add.s32 	%r24, %r76, %r50;
	add.s32 	%r77, %r7, %r54;
	mul.wide.u32 	%rd23, %r77, 4;
	add.s64 	%rd3, %rd1, %rd23;
	add.s32 	%r78, %r10, %r54;
	mul.wide.u32 	%rd24, %r78, 4;
	add.s64 	%rd4, %rd1, %rd24;
	and.pred  	%p1, %p10, %p9;
	add.s32 	%r79, %r11, %r54;
	mul.wide.u32 	%rd25, %r79, 4;
	add.s64 	%rd5, %rd1, %rd25;
	add.s32 	%r80, %r12, %r54;
	mul.wide.u32 	%rd26, %r80, 4;
	add.s64 	%rd6, %rd1, %rd26;
	add.s32 	%r81, %r13, %r54;
	mul.wide.u32 	%rd27, %r81, 4;
	add.s64 	%rd7, %rd1, %rd27;
	add.s32 	%r82, %r14, %r54;
	mul.wide.u32 	%rd28, %r82, 4;
	add.s64 	%rd8, %rd1, %rd28;
	and.pred  	%p2, %p11, %p9;
	add.s32 	%r83, %r16, %r54;
	mul.wide.u32 	%rd29, %r83, 4;
	add.s64 	%rd9, %rd1, %rd29;
	add.s32 	%r84, %r17, %r54;
	mul.wide.u32 	%rd30, %r84, 4;
	add.s64 	%rd10, %rd1, %rd30;
	add.s32 	%r85, %r18, %r54;
	mul.wide.u32 	%rd31, %r85, 4;
	add.s64 	%rd11, %rd1, %rd31;
	add.s32 	%r86, %r20, %r54;
	mul.wide.u32 	%rd32, %r86, 4;
	add.s64 	%rd12, %rd1, %rd32;
	and.pred  	%p3, %p12, %p9;
	add.s32 	%r87, %r23, %r54;
	mul.wide.u32 	%rd33, %r87, 4;
	add.s64 	%rd13, %rd1, %rd33;
	neg.s32 	%r249, %r47;
	mul.lo.s32 	%r88, %r1, %r47;
	shl.b32 	%r248, %r88, 8;
	cvta.to.global.u64 	%rd145, %rd20;
	cvta.to.global.u64 	%rd15, %rd19;
	not.pred 	%p92, %p1;
	not.pred 	%p102, %p2;
	not.pred 	%p124, %p3;
$L__BB0_5:
	ld.global.u32 	%r29, [%rd145];
	add.s32 	%r30, %r29, %r2;
	setp.ge.s32 	%p13, %r30, %r46;
	@%p13 bra 	$L__BB0_144;
	setp.gt.u32 	%p14, %r3, 15;
	mul.wide.u32 	%rd34, %r248, 4;
	add.s64 	%rd17, %rd15, %rd34;
	@%p14 bra 	$L__BB0_8;
	mul.wide.u32 	%rd35, %r5, 4;
	add.s64 	%rd36, %rd17, %rd35;
	ld.global.f32 	%f65, [%rd36];
	// begin inline asm
	{  cvt.rn.f16.f32 %rs1, %f65;}

	// end inline asm
	st.shared.u16 	[%r6], %rs1;
	ld.global.f32 	%f66, [%rd36+4];
	// begin inline asm
	{  cvt.rn.f16.f32 %rs2, %f66;}

	// end inline asm
	st.shared.u16 	[%r6+2], %rs2;
	ld.global.f32 	%f67, [%rd36+8];
	// begin inline asm
	{  cvt.rn.f16.f32 %rs3, %f67;}

	// end inline asm
	st.shared.u16 	[%r6+4], %rs3;
	ld.global.f32 	%f68, [%rd36+12];
	// begin inline asm
	{  cvt.rn.f16.f32 %rs4, %f68;}

	// end inline asm
	st.shared.u16 	[%r6+6], %rs4;
	ld.global.f32 	%f69, [%rd36+16];
	// begin inline asm
	{  cvt.rn.f16.f32 %rs5, %f69;}

	// end inline asm
	st.shared.u16 	[%r6+8], %rs5;
	ld.global.f32 	%f70, [%rd36+20];
	// begin inline asm
	{  cvt.rn.f16.f32 %rs6, %f70;}

	// end inline asm
	st.shared.u16 	[%r6+10], %rs6;
	ld.global.f32 	%f71, [%rd36+24];
	// begin inline asm
	{  cvt.rn.f16.f32 %rs7, %f71;}

	// end inline asm
	st.shared.u16 	[%r6+12], %rs7;
	ld.global.f32 	%f72, [%rd36+28];
	// begin inline asm
	{  cvt.rn.f16.f32 %rs8, %f72;}

	// end inline asm
	st.shared.u16 	[%r6+14], %rs8;
	ld.global.f32 	%f73, [%rd36+32];
	// begin inline asm
	{  cvt.rn.f16.f32 %rs9, %f73;}

	// end inline asm
	st.shared.u16 	[%r6+16], %rs9;
	ld.global.f32 	%f74, [%rd36+36];
	// begin inline asm
	{  cvt.rn.f16.f32 %rs10, %f74;}

	// end inline asm
	st.shared.u16 	[%r6+18], %rs10;
	ld.global.f32 	%f75, [%rd36+40];
	// begin inline asm
	{  cvt.rn.f16.f32 %rs11, %f75;}

	// end inline asm
	st.shared.u16 	[%r6+20], %rs11;
	ld.global.f32 	%f76, [%rd36+44];
	// begin inline asm
	{  cvt.rn.f16.f32 %rs12, %f76;}

	// end inline asm
	st.shared.u16 	[%r6+22], %rs12;
	ld.global.f32 	%f77, [%rd36+48];
	// begin inline asm
	{  cvt.rn.f16.f32 %rs13, %f77;}

	// end inline asm
	st.shared.u16 	[%r6+24], %rs13;
	ld.global.f32 	%f78, [%rd36+52];
	// begin inline asm
	{  cvt.rn.f16.f32 %rs14, %f78;}

	// end inline asm
	st.shared.u16 	[%r6+26], %rs14;
	ld.global.f32 	%f79, [%rd36+56];
	// begin inline asm
	{  cvt.rn.f16.f32 %rs15, %f79;}

	// end inline asm
	st.shared.u16 	[%r6+28], %rs15;
	ld.global.f32 	%f80, [%rd36+60];
	// begin inline asm
	{  cvt.rn.f16.f32 %rs16, %f80;}

	// end inline asm
	st.shared.u16 	[%r6+30], %rs16;
$L__BB0_8:
	bar.warp.sync 	-1;
	mov.u32 	%r89, _ZZ39batch_symmetric_block_dia_multiply_wmmaE8shared_a;
	mov.b32 	%r90, 16;
	wmma.load.a.sync.aligned.row.m16n16k16.shared.f16 	{%r31, %r32, %r33, %r34, %r35, %r36, %r37, %r38}, [%r89], %r90;
	@%p14 bra 	$L__BB0_42;
	setp.lt.s32 	%p16, %r44, 1;
	shl.b32 	%r91, %r30, 4;
	add.s32 	%r39, %r91, %r3;
	setp.ge.s32 	%p17, %r39, %r48;
	mov.f32 	%f291, 0f00000000;
	or.pred  	%p18, %p16, %p17;
	@%p18 bra 	$L__BB0_11;
	add.s32 	%r93, %r7, %r39;
	mul.wide.s32 	%rd37, %r93, 4;
	add.s64 	%rd38, %rd1, %rd37;
	ld.global.f32 	%f291, [%rd38];
$L__BB0_11:
	setp.ge.s32 	%p19, %r39, %r48;
	setp.lt.s32 	%p20, %r44, 2;
	// begin inline asm
	{  cvt.rn.f16.f32 %rs17, %f291;}

	// end inline asm
	st.shared.u16 	[%r8], %rs17;
	mov.f32 	%f292, 0f00000000;
	or.pred  	%p21, %p20, %p19;
	@%p21 bra 	$L__BB0_13;
	add.s32 	%r94, %r9, %r39;
	mul.wide.s32 	%rd39, %r94, 4;
	add.s64 	%rd40, %rd1, %rd39;
	ld.global.f32 	%f292, [%rd40];
$L__BB0_13:
	setp.ge.s32 	%p22, %r39, %r48;
	setp.lt.s32 	%p23, %r44, 3;
	// begin inline asm
	{  cvt.rn.f16.f32 %rs18, %f292;}

	// end inline asm
	st.shared.u16 	[%r8+32], %rs18;
	mov.f32 	%f293, 0f00000000;
	or.pred  	%p24, %p23, %p22;
	@%p24 bra 	$L__BB0_15;
	add.s32 	%r95, %r10, %r39;
	mul.wide.s32 	%rd41, %r95, 4;
	add.s64 	%rd42, %rd1, %rd41;
	ld.global.f32 	%f293, [%rd42];
$L__BB0_15:
	setp.ge.s32 	%p25, %r39, %r48;
	setp.lt.s32 	%p26, %r44, 4;
	// begin inline asm
	{  cvt.rn.f16.f32 %rs19, %f293;}

	// end inline asm
	st.shared.u16 	[%r8+64], %rs19;
	mov.f32 	%f294, 0f00000000;
	or.pred  	%p27, %p26, %p25;
	@%p27 bra 	$L__BB0_17;
	add.s32 	%r96, %r11, %r39;
	mul.wide.s32 	%rd43, %r96, 4;
	add.s64 	%rd44, %rd1, %rd43;
	ld.global.f32 	%f294, [%rd44];
$L__BB0_17:
	setp.ge.s32 	%p28, %r39, %r48;
	setp.lt.s32 	%p29, %r44, 5;
	// begin inline asm
	{  cvt.rn.f16.f32 %rs20, %f294;}

	// end inline asm
	st.shared.u16 	[%r8+96], %rs20;
	mov.f32 	%f295, 0f00000000;
	or.pred  	%p30, %p29, %p28;
	@%p30 bra 	$L__BB0_19;
	add.s32 	%r97, %r12, %r39;
	mul.wide.s32 	%rd45, %r97, 4;
	add.s64 	%rd46, %rd1, %rd45;
	ld.global.f32 	%f295, [%rd46];
$L__BB0_19:
	setp.ge.s32 	%p31, %r39, %r48;
	setp.lt.s32 	%p32, %r44, 6;
	// begin inline asm
	{  cvt.rn.f16.f32 %rs21, %f295;}

	// end inline asm
	st.shared.u16 	[%r8+128], %rs21;
	mov.f32 	%f296, 0f00000000;
	or.pred  	%p33, %p32, %p31;
	@%p33 bra 	$L__BB0_21;
	add.s32 	%r98, %r13, %r39;
	mul.wide.s32 	%rd47, %r98, 4;
	add.s64 	%rd48, %rd1, %rd47;
	ld.global.f32 	%f296, [%rd48];
$L__BB0_21:
	setp.ge.s32 	%p34, %r39, %r48;
	setp.lt.s32 	%p35, %r44, 7;
	// begin inline asm
	{  cvt.rn.f16.f32 %rs22, %f296;}

	// end inline asm
	st.shared.u16 	[%r8+160], %rs22;
	mov.f32 	%f297, 0f00000000;
	or.pred  	%p36, %p35, %p34;
	@%p36 bra 	$L__BB0_23;
	add.s32 	%r99, %r14, %r39;
	mul.wide.s32 	%rd49, %r99, 4;
	add.s64 	%rd50, %rd1, %rd49;
	ld.global.f32 	%f297, [%rd50];
$L__BB0_23:
	setp.ge.s32 	%p37, %r39, %r48;
	setp.lt.s32 	%p38, %r44, 8;
	// begin inline asm
	{  cvt.rn.f16.f32 %rs23, %f297;}

	// end inline asm
	st.shared.u16 	[%r8+192], %rs23;
	mov.f32 	%f298, 0f00000000;
	or.pred  	%p39, %p38, %p37;
	@%p39 bra 	$L__BB0_25;
	add.s32 	%r100, %r15, %r39;
	mul.wide.s32 	%rd51, %r100, 4;
	add.s64 	%rd52, %rd1, %rd51;
	ld.global.f32 	%f298, [%rd52];
$L__BB0_25:
	setp.ge.s32 	%p40, %r39, %r48;
	setp.lt.s32 	%p41, %r44, 9;
	// begin inline asm
	{  cvt.rn.f16.f32 %rs24, %f298;}

	// end inline asm
	st.shared.u16 	[%r8+224], %rs24;
	mov.f32 	%f299, 0f00000000;
	or.pred  	%p42, %p41, %p40;
	@%p42 bra 	$L__BB0_27;
	add.s32 	%r101, %r16, %r39;
	mul.wide.s32 	%rd53, %r101, 4;
	add.s64 	%rd54, %rd1, %rd53;
	ld.global.f32 	%f299, [%rd54];
$L__BB0_27:
	setp.ge.s32 	%p43, %r39, %r48;
	setp.lt.s32 	%p44, %r44, 10;
	// begin inline asm
	{  cvt.rn.f16.f32 %rs25, %f299;}

	// end inline asm
	st.shared.u16 	[%r8+256], %rs25;
	mov.f32 	%f300, 0f00000000;
	or.pred  	%p45, %p44, %p43;
	@%p45 bra 	$L__BB0_29;
	add.s32 	%r102, %r17, %r39;
	mul.wide.s32 	%rd55, %r102, 4;
	add.s64 	%rd56, %rd1, %rd55;
	ld.global.f32 	%f300, [%rd56];
$L__BB0_29:
	setp.ge.s32 	%p46, %r39, %r48;
	setp.lt.s32 	%p47, %r44, 11;
	// begin inline asm
	{  cvt.rn.f16.f32 %rs26, %f300;}

	// end inline asm
	st.shared.u16 	[%r8+288], %rs26;
	mov.f32 	%f301, 0f00000000;
	or.pred  	%p48, %p47, %p46;
	@%p48 bra 	$L__BB0_31;
	add.s32 	%r103, %r18, %r39;
	mul.wide.s32 	%rd57, %r103, 4;
	add.s64 	%rd58, %rd1, %rd57;
	ld.global.f32 	%f301, [%rd58];
$L__BB0_31:
	setp.ge.s32 	%p49, %r39, %r48;
	setp.lt.s32 	%p50, %r44, 12;
	// begin inline asm
	{  cvt.rn.f16.f32 %rs27, %f301;}

	// end inline asm
	st.shared.u16 	[%r8+320], %rs27;
	mov.f32 	%f302, 0f00000000;
	or.pred  	%p51, %p50, %p49;
	@%p51 bra 	$L__BB0_33;
	add.s32 	%r104, %r19, %r39;
	mul.wide.s32 	%rd59, %r104, 4;
	add.s64 	%rd60, %rd1, %rd59;
	ld.global.f32 	%f302, [%rd60];
$L__BB0_33:
	setp.ge.s32 	%p52, %r39, %r48;
	setp.lt.s32 	%p53, %r44, 13;
	// begin inline asm
	{  cvt.rn.f16.f32 %rs28, %f302;}

	// end inline asm
	st.shared.u16 	[%r8+352], %rs28;
	mov.f32 	%f303, 0f00000000;
	or.pred  	%p54, %p53, %p52;
	@%p54 bra 	$L__BB0_35;
	add.s32 	%r105, %r20, %r39;
	mul.wide.s32 	%rd61, %r105, 4;
	add.s64 	%rd62, %rd1, %rd61;
	ld.global.f32 	%f303, [%rd62];
$L__BB0_35:
	setp.ge.s32 	%p55, %r39, %r48;
	setp.lt.s32 	%p56, %r44, 14;
	// begin inline asm
	{  cvt.rn.f16.f32 %rs29, %f303;}

	// end inline asm
	st.shared.u16 	[%r8+384], %rs29;
	mov.f32 	%f304, 0f00000000;
	or.pred  	%p57, %p56, %p55;
	@%p57 bra 	$L__BB0_37;
	add.s32 	%r106, %r21, %r39;
	mul.wide.s32 	%rd63, %r106, 4;
	add.s64 	%rd64, %rd1, %rd63;
	ld.global.f32 	%f304, [%rd64];
$L__BB0_37:
	setp.ge.s32 	%p58, %r39, %r48;
	setp.lt.s32 	%p59, %r44, 15;
	// begin inline asm
	{  cvt.rn.f16.f32 %rs30, %f304;}

	// end inline asm
	st.shared.u16 	[%r8+416], %rs30;
	mov.f32 	%f305, 0f00000000;
	or.pred  	%p60, %p59, %p58;
	@%p60 bra 	$L__BB0_39;
	add.s32 	%r107, %r22, %r39;
	mul.wide.s32 	%rd65, %r107, 4;
	add.s64 	%rd66, %rd1, %rd65;
	ld.global.f32 	%f305, [%rd66];
$L__BB0_39:
	setp.ge.s32 	%p61, %r39, %r48;
	setp.lt.s32 	%p62, %r44, 16;
	// begin inline asm
	{  cvt.rn.f16.f32 %rs31, %f305;}

	// end inline asm
	st.shared.u16 	[%r8+448], %rs31;
	mov.f32 	%f306, 0f00000000;
	or.pred  	%p63, %p62, %p61;
	@%p63 bra 	$L__BB0_41;
	add.s32 	%r108, %r23, %r39;
	mul.wide.s32 	%rd67, %r108, 4;
	add.s64 	%rd68, %rd1, %rd67;
	ld.global.f32 	%f306, [%rd68];
$L__BB0_41:
	// begin inline asm
	{  cvt.rn.f16.f32 %rs32, %f306;}

	// end inline asm
	st.shared.u16 	[%r8+480], %rs32;
$L__BB0_42:
	bar.warp.sync 	-1;
	mov.u32 	%r109, _ZZ39batch_symmetric_block_dia_multiply_wmmaE8shared_b;
	mov.b32 	%r110, 16;
	wmma.load.b.sync.aligned.col.m16n16k16.shared.f16 	{%r111, %r112, %r113, %r114, %r115, %r116, %r117, %r118}, [%r109], %r110;
	mov.f32 	%f113, 0f00000000;
	wmma.mma.sync.aligned.row.col.m16n16k16.f32.f32 {%f114, %f115, %f116, %f117, %f118, %f119, %f120, %f121}, {%r31, %r32, %r33, %r34, %r35, %r36, %r37, %r38}, {%r111, %r112, %r113, %r114, %r115, %r116, %r117, %r118}, {%f113, %f113, %f113, %f113, %f113, %f113, %f113, %f113};
	mov.u32 	%r119, _ZZ39batch_symmetric_block_dia_multiply_wmmaE8shared_c;
	wmma.store.d.sync.aligned.row.m16n16k16.shared.f32 	[%r119], {%f114, %f115, %f116, %f117, %f118, %f119, %f120, %f121}, %r110;
	bar.warp.sync 	-1;
	@%p14 bra 	$L__BB0_179;
	setp.lt.s32 	%p66, %r44, 1;
	@%p66 bra 	$L__BB0_45;
	ld.shared.f32 	%f122, [%r24];
	ld.shared.f32 	%f123, [%r4];
	add.f32 	%f124, %f122, %f123;
	st.shared.f32 	[%r4], %f124;
$L__BB0_45:
	setp.lt.s32 	%p67, %r44, 2;
	@%p67 bra 	$L__BB0_47;
	ld.shared.f32 	%f125, [%r24+4];
	ld.shared.f32 	%f126, [%r4+4];
	add.f32 	%f127, %f125, %f126;
	st.shared.f32 	[%r4+4], %f127;
$L__BB0_47:
	setp.lt.s32 	%p68, %r44, 3;
	@%p68 bra 	$L__BB0_49;
	ld.shared.f32 	%f128, [%r24+8];
	ld.shared.f32 	%f129, [%r4+8];
	add.f32 	%f130, %f128, %f129;
	st.shared.f32 	[%r4+8], %f130;
$L__BB0_49:
	setp.lt.s32 	%p69, %r44, 4;
	@%p69 bra 	$L__BB0_51;
	ld.shared.f32 	%f131, [%r24+12];
	ld.shared.f32 	%f132, [%r4+12];
	add.f32 	%f133, %f131, %f132;
	st.shared.f32 	[%r4+12], %f133;
$L__BB0_51:
	setp.lt.s32 	%p70, %r44, 5;
	@%p70 bra 	$L__BB0_53;
	ld.shared.f32 	%f134, [%r24+16];
	ld.shared.f32 	%f135, [%r4+16];
	add.f32 	%f136, %f134, %f135;
	st.shared.f32 	[%r4+16], %f136;
$L__BB0_53:
	setp.lt.s32 	%p71, %r44, 6;
	@%p71 bra 	$L__BB0_55;
	ld.shared.f32 	%f137, [%r24+20];
	ld.shared.f32 	%f138, [%r4+20];
	add.f32 	%f139, %f137, %f138;
	st.shared.f32 	[%r4+20], %f139;
$L__BB0_55:
	setp.lt.s32 	%p72, %r44, 7;
	@%p72 bra 	$L__BB0_57;
	ld.shared.f32 	%f140, [%r24+24];
	ld.shared.f32 	%f141, [%r4+24];
	add.f32 	%f142, %f140, %f141;
	st.shared.f32 	[%r4+24], %f142;
$L__BB0_57:
	setp.lt.s32 	%p73, %r44, 8;
	@%p73 bra 	$L__BB0_59;
	ld.shared.f32 	%f143, [%r24+28];
	ld.shared.f32 	%f144, [%r4+28];
	add.f32 	%f145, %f143, %f144;
	st.shared.f32 	[%r4+28], %f145;
$L__BB0_59:
	setp.lt.s32 	%p74, %r44, 9;
	@%p74 bra 	$L__BB0_61;
	ld.shared.f32 	%f146, [%r24+32];
	ld.shared.f32 	%f147, [%r4+32];
	add.f32 	%f148, %f146, %f147;
	st.shared.f32 	[%r4+32], %f148;
$L__BB0_61:
	setp.lt.s32 	%p75, %r44, 10;
	@%p75 bra 	$L__BB0_63;
	ld.shared.f32 	%f149, [%r24+36];
	ld.shared.f32 	%f150, [%r4+36];
	add.f32 	%f151, %f149, %f150;
	st.shared.f32 	[%r4+36], %f151;
$L__BB0_63:
	setp.lt.s32 	%p76, %r44, 11;
	@%p76 bra 	$L__BB0_65;
	ld.shared.f32 	%f152, [%r24+40];
	ld.shared.f32 	%f153, [%r4+40];
	add.f32 	%f154, %f152, %f153;
	st.shared.f32 	[%r4+40], %f154;
$L__BB0_65:
	setp.lt.s32 	%p77, %r44, 12;
	@%p77 bra 	$L__BB0_67;
	ld.shared.f32 	%f155, [%r24+44];
	ld.shared.f32 	%f156, [%r4+44];
	add.f32 	%f157, %f155, %f156;
	st.shared.f32 	[%r4+44], %f157;
$L__BB0_67:
	setp.lt.s32 	%p78, %r44, 13;
	@%p78 bra 	$L__BB0_69;
	ld.shared.f32 	%f158, [%r24+48];
	ld.shared.f32 	%f159, [%r4+48];
	add.f32 	%f160, %f158, %f159;
	st.shared.f32 	[%r4+48], %f160;
$L__BB0_69:
	setp.lt.s32 	%p79, %r44, 14;
	@%p79 bra 	$L__BB0_71;
	ld.shared.f32 	%f161, [%r24+52];
	ld.shared.f32 	%f162, [%r4+52];
	add.f32 	%f163, %f161, %f162;
	st.shared.f32 	[%r4+52], %f163;
$L__BB0_71:
	setp.lt.s32 	%p80, %r44, 15;
	@%p80 bra 	$L__BB0_73;
	ld.shared.f32 	%f164, [%r24+56];
	ld.shared.f32 	%f165, [%r4+56];
	add.f32 	%f166, %f164, %f165;
	st.shared.f32 	[%r4+56], %f166;
$L__BB0_73:
	setp.lt.s32 	%p81, %r44, 16;
	@%p81 bra 	$L__BB0_75;
	ld.shared.f32 	%f167, [%r24+60];
	ld.shared.f32 	%f168, [%r4+60];
	add.f32 	%f169, %f167, %f168;
	st.shared.f32 	[%r4+60], %f169;
$L__BB0_75:
	setp.gt.s32 	%p82, %r29, 0;
	@%p82 bra 	$L__BB0_76;
	bra.uni 	$L__BB0_144;
$L__BB0_76:
	shl.b32 	%r120, %r2, 4;
	add.s32 	%r121, %r120, %r3;
	setp.ge.s32 	%p84, %r121, %r48;
	mov.f32 	%f307, 0f00000000;
	or.pred  	%p85, %p66, %p84;
	@%p85 bra 	$L__BB0_78;
	ld.global.f32 	%f307, [%rd3];
$L__BB0_78:
	// begin inline asm
	{  cvt.rn.f16.f32 %rs33, %f307;}

	// end inline asm
	st.shared.u16 	[%r8], %rs33;
	setp.lt.s32 	%p86, %r44, 2;
	mov.f32 	%f308, 0f00000000;
	or.pred  	%p88, %p86, %p84;
	@%p88 bra 	$L__BB0_80;
	add.s32 	%r128, %r9, %r121;
	mul.wide.u32 	%rd69, %r128, 4;
	add.s64 	%rd70, %rd1, %rd69;
	ld.global.f32 	%f308, [%rd70];
$L__BB0_80:
	// begin inline asm
	{  cvt.rn.f16.f32 %rs34, %f308;}

	// end inline asm
	st.shared.u16 	[%r8+32], %rs34;
	setp.lt.s32 	%p89, %r44, 3;
	setp.ge.s32 	%p90, %r121, %r48;
	mov.f32 	%f309, 0f00000000;
	or.pred  	%p91, %p89, %p90;
	@%p91 bra 	$L__BB0_82;
	ld.global.f32 	%f309, [%rd4];
$L__BB0_82:
	// begin inline asm
	{  cvt.rn.f16.f32 %rs35, %f309;}

	// end inline asm
	st.shared.u16 	[%r8+64], %rs35;
	mov.f32 	%f310, 0f00000000;
	@%p92 bra 	$L__BB0_84;
	ld.global.f32 	%f310, [%rd5];
$L__BB0_84:
	// begin inline asm
	{  cvt.rn.f16.f32 %rs36, %f310;}

	// end inline asm
	st.shared.u16 	[%r8+96], %rs36;
	setp.lt.s32 	%p93, %r44, 5;
	mov.f32 	%f311, 0f00000000;
	or.pred  	%p95, %p93, %p90;
	@%p95 bra 	$L__BB0_86;
	ld.global.f32 	%f311, [%rd6];
$L__BB0_86:
	// begin inline asm
	{  cvt.rn.f16.f32 %rs37, %f311;}

	// end inline asm
	st.shared.u16 	[%r8+128], %rs37;
	setp.lt.s32 	%p96, %r44, 6;
	setp.ge.s32 	%p97, %r121, %r48;
	mov.f32 	%f312, 0f00000000;
	or.pred  	%p98, %p96, %p97;
	@%p98 bra 	$L__BB0_88;
	ld.global.f32 	%f312, [%rd7];
$L__BB0_88:
	// begin inline asm
	{  cvt.rn.f16.f32 %rs38, %f312;}

	// end inline asm
	st.shared.u16 	[%r8+160], %rs38;
	setp.lt.s32 	%p99, %r44, 7;
	mov.f32 	%f313, 0f00000000;
	or.pred  	%p101, %p99, %p97;
	@%p101 bra 	$L__BB0_90;
	ld.global.f32 	%f313, [%rd8];
$L__BB0_90:
	// begin inline asm
	{  cvt.rn.f16.f32 %rs39, %f313;}

	// end inline asm
	st.shared.u16 	[%r8+192], %rs39;
	mov.f32 	%f314, 0f00000000;
	@%p102 bra 	$L__BB0_92;
	add.s32 	%r143, %r15, %r121;
	mul.wide.u32 	%rd71, %r143, 4;
	add.s64 	%rd72, %rd1, %rd71;
	ld.global.f32 	%f314, [%rd72];
$L__BB0_92:
	// begin inline asm
	{  cvt.rn.f16.f32 %rs40, %f314;}

	// end inline asm
	st.shared.u16 	[%r8+224], %rs40;
	setp.lt.s32 	%p103, %r44, 9;
	setp.ge.s32 	%p104, %r121, %r48;
	mov.f32 	%f315, 0f00000000;
	or.pred  	%p105, %p103, %p104;
	@%p105 bra 	$L__BB0_94;
	ld.global.f32 	%f315, [%rd9];
$L__BB0_94:
	// begin inline asm
	{  cvt.rn.f16.f32 %rs41, %f315;}

	// end inline asm
	st.shared.u16 	[%r8+256], %rs41;
	setp.lt.s32 	%p106, %r44, 10;
	mov.f32 	%f316, 0f00000000;
	or.pred  	%p108, %p106, %p104;
	@%p108 bra 	$L__BB0_96;
	ld.global.f32 	%f316, [%rd10];
$L__BB0_96:
	// begin inline asm
	{  cvt.rn.f16.f32 %rs42, %f316;}

	// end inline asm
	st.shared.u16 	[%r8+288], %rs42;
	setp.lt.s32 	%p109, %r44, 11;
	setp.ge.s32 	%p110, %r121, %r48;
	mov.f32 	%f317, 0f00000000;
	or.pred  	%p111, %p109, %p110;
	@%p111 bra 	$L__BB0_98;
	ld.global.f32 	%f317, [%rd11];
$L__BB0_98:
	// begin inline asm
	{  cvt.rn.f16.f32 %rs43, %f317;}

	// end inline asm
	st.shared.u16 	[%r8+320], %rs43;
	setp.lt.s32 	%p112, %r44, 12;
	mov.f32 	%f318, 0f00000000;
	or.pred  	%p114, %p112, %p110;
	@%p114 bra 	$L__BB0_100;
	add.s32 	%r158, %r19, %r121;
	mul.wide.u32 	%rd73, %r158, 4;
	add.s64 	%rd74, %rd1, %rd73;
	ld.global.f32 	%f318, [%rd74];
$L__BB0_100:
	// begin inline asm
	{  cvt.rn.f16.f32 %rs44, %f318;}

	// end inline asm
	st.shared.u16 	[%r8+352], %rs44;
	setp.lt.s32 	%p115, %r44, 13;
	setp.ge.s32 	%p116, %r121, %r48;
	mov.f32 	%f319, 0f00000000;
	or.pred  	%p117, %p115, %p116;
	@%p117 bra 	$L__BB0_102;
	ld.global.f32 	%f319, [%rd12];
$L__BB0_102:
	// begin inline asm
	{  cvt.rn.f16.f32 %rs45, %f319;}

	// end inline asm
	st.shared.u16 	[%r8+384], %rs45;
	setp.lt.s32 	%p118, %r44, 14;
	mov.f32 	%f320, 0f00000000;
	or.pred  	%p120, %p118, %p116;
	@%p120 bra 	$L__BB0_104;
	add.s32 	%r167, %r21, %r121;
	mul.wide.u32 	%rd75, %r167, 4;
	add.s64 	%rd76, %rd1, %rd75;
	ld.global.f32 	%f320, [%rd76];
$L__BB0_104:
	// begin inline asm
	{  cvt.rn.f16.f32 %rs46, %f320;}

	// end inline asm
	st.shared.u16 	[%r8+416], %rs46;
	setp.lt.s32 	%p121, %r44, 15;
	setp.ge.s32 	%p122, %r121, %r48;
	mov.f32 	%f321, 0f00000000;
	or.pred  	%p123, %p121, %p122;
	@%p123 bra 	$L__BB0_106;
	add.s32 	%r173, %r22, %r121;
	mul.wide.u32 	%rd77, %r173, 4;
	add.s64 	%rd78, %rd1, %rd77;
	ld.global.f32 	%f321, [%rd78];
$L__BB0_106:
	// begin inline asm
	{  cvt.rn.f16.f32 %rs47, %f321;}

	// end inline asm
	st.shared.u16 	[%r8+448], %rs47;
	mov.f32 	%f322, 0f00000000;
	@%p124 bra 	$L__BB0_108;
	ld.global.f32 	%f322, [%rd13];
$L__BB0_108:
	// begin inline asm
	{  cvt.rn.f16.f32 %rs48, %f322;}

	// end inline asm
	st.shared.u16 	[%r8+480], %rs48;
$L__BB0_109:
	setp.gt.u32 	%p125, %r3, 15;
	bar.warp.sync 	-1;
	@%p125 bra 	$L__BB0_111;
	mul.wide.u32 	%rd79, %r3, 4;
	add.s64 	%rd80, %rd17, %rd79;
	ld.global.f32 	%f202, [%rd80];
	// begin inline asm
	{  cvt.rn.f16.f32 %rs49, %f202;}

	// end inline asm
	st.shared.u16 	[%r6], %rs49;
	ld.global.f32 	%f203, [%rd80+64];
	// begin inline asm
	{  cvt.rn.f16.f32 %rs50, %f203;}

	// end inline asm
	st.shared.u16 	[%r6+2], %rs50;
	ld.global.f32 	%f204, [%rd80+128];
	// begin inline asm
	{  cvt.rn.f16.f32 %rs51, %f204;}

	// end inline asm
	st.shared.u16 	[%r6+4], %rs51;
	ld.global.f32 	%f205, [%rd80+192];
	// begin inline asm
	{  cvt.rn.f16.f32 %rs52, %f205;}

	// end inline asm
	st.shared.u16 	[%r6+6], %rs52;
	ld.global.f32 	%f206, [%rd80+256];
	// begin inline asm
	{  cvt.rn.f16.f32 %rs53, %f206;}

	// end inline asm
	st.shared.u16 	[%r6+8], %rs53;
	ld.global.f32 	%f207, [%rd80+320];
	// begin inline asm
	{  cvt.rn.f16.f32 %rs54, %f207;}

	// end inline asm
	st.shared.u16 	[%r6+10], %rs54;
	ld.global.f32 	%f208, [%rd80+384];
	// begin inline asm
	{  cvt.rn.f16.f32 %rs55, %f208;}

	// end inline asm
	st.shared.u16 	[%r6+12], %rs55;
	ld.global.f32 	%f209, [%rd80+448];
	// begin inline asm
	{  cvt.rn.f16.f32 %rs56, %f209;}

	// end inline asm
	st.shared.u16 	[%r6+14], %rs56;
	ld.global.f32 	%f210, [%rd80+512];
	// begin inline asm
	{  cvt.rn.f16.f32 %rs57, %f210;}

	// end inline asm
	st.shared.u16 	[%r6+16], %rs57;
	ld.global.f32 	%f211, [%rd80+576];
	// begin inline asm
	{  cvt.rn.f16.f32 %rs58, %f211;}

	// end inline asm
	st.shared.u16 	[%r6+18], %rs58;
	ld.global.f32 	%f212, [%rd80+640];
	// begin inline asm
	{  cvt.rn.f16.f32 %rs59, %f212;}

	// end inline asm
	st.shared.u16 	[%r6+20], %rs59;
	ld.global.f32 	%f213, [%rd80+704];
	// begin inline asm
	{  cvt.rn.f16.f32 %rs60, %f213;}

	// end inline asm
	st.shared.u16 	[%r6+22], %rs60;
	ld.global.f32 	%f214, [%rd80+768];
	// begin inline asm
	{  cvt.rn.f16.f32 %rs61, %f214;}

	// end inline asm
	st.shared.u16 	[%r6+24], %rs61;
	ld.global.f32 	%f215, [%rd80+832];
	// begin inline asm
	{  cvt.rn.f16.f32 %rs62, %f215;}

	// end inline asm
	st.shared.u16 	[%r6+26], %rs62;
	ld.global.f32 	%f216, [%rd80+896];
	// begin inline asm
	{  cvt.rn.f16.f32 %rs63, %f216;}

	// end inline asm
	st.shared.u16 	[%r6+28], %rs63;
	ld.global.f32 	%f217, [%rd80+960];
	// begin inline asm
	{  cvt.rn.f16.f32 %rs64, %f217;}

	// end inline asm
	st.shared.u16 	[%r6+30], %rs64;
$L__BB0_111:
	bar.warp.sync 	-1;
	mov.u32 	%r174, _ZZ39batch_symmetric_block_dia_multiply_wmmaE8shared_a;
	mov.b32 	%r175, 16;
	wmma.load.a.sync.aligned.row.m16n16k16.shared.f16 	{%r176, %r177, %r178, %r179, %r180, %r181, %r182, %r183}, [%r174], %r175;
	mov.u32 	%r184, _ZZ39batch_symmetric_block_dia_multiply_wmmaE8shared_b;
	wmma.load.b.sync.aligned.col.m16n16k16.shared.f16 	{%r185, %r186, %r187, %r188, %r189, %r190, %r191, %r192}, [%r184], %r175;
	mov.f32 	%f218, 0f00000000;
	wmma.mma.sync.aligned.row.col.m16n16k16.f32.f32 {%f219, %f220, %f221, %f222, %f223, %f224, %f225, %f226}, {%r176, %r177, %r178, %r179, %r180, %r181, %r182, %r183}, {%r185, %r186, %r187, %r188, %r189, %r190, %r191, %r192}, {%f218, %f218, %f218, %f218, %f218, %f218, %f218, %f218};
	mov.u32 	%r193, _ZZ39batch_symmetric_block_dia_multiply_wmmaE8shared_c;
	wmma.store.d.sync.aligned.row.m16n16k16.shared.f32 	[%r193], {%f219, %f220, %f221, %f222, %f223, %f224, %f225, %f226}, %r175;
	bar.warp.sync 	-1;
	@%p125 bra 	$L__BB0_144;
	setp.lt.s32 	%p127, %r44, 1;
	shl.b32 	%r194, %r30, 4;
	add.s32 	%r40, %r194, %r3;
	setp.ge.s32 	%p128, %r40, %r48;
	or.pred  	%p129, %p127, %p128;
	@%p129 bra 	$L__BB0_114;
	ld.shared.f32 	%f227, [%r24];
	add.s32 	%r196, %r7, %r40;
	mul.wide.s32 	%rd81, %r196, 4;
	add.s64 	%rd82, %rd2, %rd81;
	atom.global.add.f32 	%f228, [%rd82], %f227;
$L__BB0_114:
	setp.ge.s32 	%p130, %r40, %r48;
	setp.lt.s32 	%p131, %r44, 2;
	or.pred  	%p132, %p131, %p130;
	@%p132 bra 	$L__BB0_116;
	ld.shared.f32 	%f229, [%r24+4];
	add.s32 	%r197, %r9, %r40;
	mul.wide.s32 	%rd83, %r197, 4;
	add.s64 	%rd84, %rd2, %rd83;
	atom.global.add.f32 	%f230, [%rd84], %f229;
$L__BB0_116:
	setp.ge.s32 	%p133, %r40, %r48;
	setp.lt.s32 	%p134, %r44, 3;
	or.pred  	%p135, %p134, %p133;
	@%p135 bra 	$L__BB0_118;
	ld.shared.f32 	%f231, [%r24+8];
	add.s32 	%r198, %r10, %r40;
	mul.wide.s32 	%rd85, %r198, 4;
	add.s64 	%rd86, %rd2, %rd85;
	atom.global.add.f32 	%f232, [%rd86], %f231;
$L__BB0_118:
	setp.ge.s32 	%p136, %r40, %r48;
	setp.lt.s32 	%p137, %r44, 4;
	or.pred  	%p138, %p137, %p136;
	@%p138 bra 	$L__BB0_120;
	ld.shared.f32 	%f233, [%r24+12];
	add.s32 	%r199, %r11, %r40;
	mul.wide.s32 	%rd87, %r199, 4;
	add.s64 	%rd88, %rd2, %rd87;
	atom.global.add.f32 	%f234, [%rd88], %f233;
$L__BB0_120:
	setp.ge.s32 	%p139, %r40, %r48;
	setp.lt.s32 	%p140, %r44, 5;
	or.pred  	%p141, %p140, %p139;
	@%p141 bra 	$L__BB0_122;
	ld.shared.f32 	%f235, [%r24+16];
	add.s32 	%r200, %r12, %r40;
	mul.wide.s32 	%rd89, %r200, 4;
	add.s64 	%rd90, %rd2, %rd89;
	atom.global.add.f32 	%f236, [%rd90], %f235;
$L__BB0_122:
	setp.ge.s32 	%p142, %r40, %r48;
	setp.lt.s32 	%p143, %r44, 6;
	or.pred  	%p144, %p143, %p142;
	@%p144 bra 	$L__BB0_124;
	ld.shared.f32 	%f237, [%r24+20];
	add.s32 	%r201, %r13, %r40;
	mul.wide.s32 	%rd91, %r201, 4;
	add.s64 	%rd92, %rd2, %rd91;
	atom.global.add.f32 	%f238, [%rd92], %f237;
$L__BB0_124:
	setp.ge.s32 	%p145, %r40, %r48;
	setp.lt.s32 	%p146, %r44, 7;
	or.pred  	%p147, %p146, %p145;
	@%p147 bra 	$L__BB0_126;
	ld.shared.f32 	%f239, [%r24+24];
	add.s32 	%r202, %r14, %r40;
	mul.wide.s32 	%rd93, %r202, 4;
	add.s64 	%rd94, %rd2, %rd93;
	atom.global.add.f32 	%f240, [%rd94], %f239;
$L__BB0_126:
	setp.ge.s32 	%p148, %r40, %r48;
	setp.lt.s32 	%p149, %r44, 8;
	or.pred  	%p150, %p149, %p148;
	@%p150 bra 	$L__BB0_128;
	ld.shared.f32 	%f241, [%r24+28];
	add.s32 	%r203, %r15, %r40;
	mul.wide.s32 	%rd95, %r203, 4;
	add.s64 	%rd96, %rd2, %rd95;
	atom.global.add.f32 	%f242, [%rd96], %f241;
$L__BB0_128:
	setp.ge.s32 	%p151, %r40, %r48;
	setp.lt.s32 	%p152, %r44, 9;
	or.pred  	%p153, %p152, %p151;
	@%p153 bra 	$L__BB0_130;
	ld.shared.f32 	%f243, [%r24+32];
	add.s32 	%r204, %r16, %r40;
	mul.wide.s32 	%rd97, %r204, 4;
	add.s64 	%rd98, %rd2, %rd97;
	atom.global.add.f32 	%f244, [%rd98], %f243;
$L__BB0_130:
	setp.ge.s32 	%p154, %r40, %r48;
	setp.lt.s32 	%p155, %r44, 10;
	or.pred  	%p156, %p155, %p154;
	@%p156 bra 	$L__BB0_132;
	ld.shared.f32 	%f245, [%r24+36];
	add.s32 	%r205, %r17, %r40;
	mul.wide.s32 	%rd99, %r205, 4;
	add.s64 	%rd100, %rd2, %rd99;
	atom.global.add.f32 	%f246, [%rd100], %f245;
$L__BB0_132:
	setp.ge.s32 	%p157, %r40, %r48;
	setp.lt.s32 	%p158, %r44, 11;
	or.pred  	%p159, %p158, %p157;
	@%p159 bra 	$L__BB0_134;
	ld.shared.f32 	%f247, [%r24+40];
	add.s32 	%r206, %r18, %r40;
	mul.wide.s32 	%rd101, %r206, 4;
	add.s64 	%rd102, %rd2, %rd101;
	atom.global.add.f32 	%f248, [%rd102], %f247;
$L__BB0_134:
	setp.ge.s32 	%p160, %r40, %r48;
	setp.lt.s32 	%p161, %r44, 12;
	or.pred  	%p162, %p161, %p160;
	@%p162 bra 	$L__BB0_136;
	ld.shared.f32 	%f249, [%r24+44];
	add.s32 	%r207, %r19, %r40;
	mul.wide.s32 	%rd103, %r207, 4;
	add.s64 	%rd104, %rd2, %rd103;
	atom.global.add.f32 	%f250, [%rd104], %f249;
$L__BB0_136:
	setp.ge.s32 	%p163, %r40, %r48;
	setp.lt.s32 	%p164, %r44, 13;
	or.pred  	%p165, %p164, %p163;
	@%p165 bra 	$L__BB0_138;
	ld.shared.f32 	%f251, [%r24+48];
	add.s32 	%r208, %r20, %r40;
	mul.wide.s32 	%rd105, %r208, 4;
	add.s64 	%rd106, %rd2, %rd105;
	atom.global.add.f32 	%f252, [%rd106], %f251;
$L__BB0_138:
	setp.ge.s32 	%p166, %r40, %r48;
	setp.lt.s32 	%p167, %r44, 14;
	or.pred  	%p168, %p167, %p166;
	@%p168 bra 	$L__BB0_140;
	ld.shared.f32 	%f253, [%r24+52];
	add.s32 	%r209, %r21, %r40;
	mul.wide.s32 	%rd107, %r209, 4;
	add.s64 	%rd108, %rd2, %rd107;
	atom.global.add.f32 	%f254, [%rd108], %f253;
$L__BB0_140:
	setp.ge.s32 	%p169, %r40, %r48;
	setp.lt.s32 	%p170, %r44, 15;
	or.pred  	%p171, %p170, %p169;
	@%p171 bra 	$L__BB0_142;
	ld.shared.f32 	%f255, [%r24+56];
	add.s32 	%r210, %r22, %r40;
	mul.wide.s32 	%rd109, %r210, 4;
	add.s64 	%rd110, %rd2, %rd109;
	atom.global.add.f32 	%f256, [%rd110], %f255;
$L__BB0_142:
	setp.ge.s32 	%p172, %r40, %r48;
	setp.lt.s32 	%p173, %r44, 16;
	or.pred  	%p174, %p173, %p172;
	@%p174 bra 	$L__BB0_144;
	ld.shared.f32 	%f257, [%r24+60];
	add.s32 	%r211, %r23, %r40;
	mul.wide.s32 	%rd111, %r211, 4;
	add.s64 	%rd112, %rd2, %rd111;
	atom.global.add.f32 	%f258, [%rd112], %f257;
$L__BB0_144:
	add.s32 	%r249, %r249, 1;
	setp.ne.s32 	%p175, %r249, 0;
	add.s32 	%r248, %r248, 256;
	add.s64 	%rd145, %rd145, 4;
	@%p175 bra 	$L__BB0_5;
$L__BB0_145:
	setp.gt.u32 	%p176, %r3, 15;
	@%p176 bra 	$L__BB0_178;
	shl.b32 	%r212, %r2, 4;
	add.s32 	%r213, %r212, %r3;
	setp.ge.s32 	%p177, %r213, %r48;
	setp.lt.s32 	%p178, %r44, 1;
	or.pred  	%p179, %p178, %p177;
	@%p179 bra 	$L__BB0_148;
	mad.lo.s32 	%r214, %r1, %r48, %r213;
	mul.wide.u32 	%rd113, %r214, 4;
	add.s64 	%rd114, %rd2, %rd113;
	ld.shared.f32 	%f259, [%r4];
	atom.global.add.f32 	%f260, [%rd114], %f259;
$L__BB0_148:
	setp.ge.s32 	%p180, %r213, %r48;
	setp.lt.s32 	%p181, %r44, 2;
	or.pred  	%p182, %p181, %p180;
	@%p182 bra 	$L__BB0_150;
	add.s32 	%r215, %r45, %r1;
	mad.lo.s32 	%r216, %r215, %r48, %r213;
	mul.wide.u32 	%rd115, %r216, 4;
	add.s64 	%rd116, %rd2, %rd115;
	ld.shared.f32 	%f261, [%r4+4];
	atom.global.add.f32 	%f262, [%rd116], %f261;
$L__BB0_150:
	setp.ge.s32 	%p183, %r213, %r48;
	setp.lt.s32 	%p184, %r44, 3;
	or.pred  	%p185, %p184, %p183;
	@%p185 bra 	$L__BB0_152;
	shl.b32 	%r217, %r45, 1;
	add.s32 	%r218, %r217, %r1;
	mad.lo.s32 	%r219, %r218, %r48, %r213;
	mul.wide.u32 	%rd117, %r219, 4;
	add.s64 	%rd118, %rd2, %rd117;
	ld.shared.f32 	%f263, [%r4+8];
	atom.global.add.f32 	%f264, [%rd118], %f263;
$L__BB0_152:
	setp.ge.s32 	%p186, %r213, %r48;
	setp.lt.s32 	%p187, %r44, 4;
	or.pred  	%p188, %p187, %p186;
	@%p188 bra 	$L__BB0_154;
	mad.lo.s32 	%r220, %r45, 3, %r1;
	mad.lo.s32 	%r221, %r220, %r48, %r213;
	mul.wide.u32 	%rd119, %r221, 4;
	add.s64 	%rd120, %rd2, %rd119;
	ld.shared.f32 	%f265, [%r4+12];
	atom.global.add.f32 	%f266, [%rd120], %f265;
$L__BB0_154:
	setp.ge.s32 	%p189, %r213, %r48;
	setp.lt.s32 	%p190, %r44, 5;
	or.pred  	%p191, %p190, %p189;
	@%p191 bra 	$L__BB0_156;
	shl.b32 	%r222, %r45, 2;
	add.s32 	%r223, %r222, %r1;
	mad.lo.s32 	%r224, %r223, %r48, %r213;
	mul.wide.u32 	%rd121, %r224, 4;
	add.s64 	%rd122, %rd2, %rd121;
	ld.shared.f32 	%f267, [%r4+16];
	atom.global.add.f32 	%f268, [%rd122], %f267;
$L__BB0_156:
	setp.ge.s32 	%p192, %r213, %r48;
	setp.lt.s32 	%p193, %r44, 6;
	or.pred  	%p194, %p193, %p192;
	@%p194 bra 	$L__BB0_158;
	mad.lo.s32 	%r225, %r45, 5, %r1;
	mad.lo.s32 	%r226, %r225, %r48, %r213;
	mul.wide.u32 	%rd123, %r226, 4;
	add.s64 	%rd124, %rd2, %rd123;
	ld.shared.f32 	%f269, [%r4+20];
	atom.global.add.f32 	%f270, [%rd124], %f269;
$L__BB0_158:
	setp.ge.s32 	%p195, %r213, %r48;
	setp.lt.s32 	%p196, %r44, 7;
	or.pred  	%p197, %p196, %p195;
	@%p197 bra 	$L__BB0_160;
	mad.lo.s32 	%r227, %r45, 6, %r1;
	mad.lo.s32 	%r228, %r227, %r48, %r213;
	mul.wide.u32 	%rd125, %r228, 4;
	add.s64 	%rd126, %rd2, %rd125;
	ld.shared.f32 	%f271, [%r4+24];
	atom.global.add.f32 	%f272, [%rd126], %f271;
$L__BB0_160:
	setp.ge.s32 	%p198, %r213, %r48;
	setp.lt.s32 	%p199, %r44, 8;
	or.pred  	%p200, %p199, %p198;
	@%p200 bra 	$L__BB0_162;
	mad.lo.s32 	%r229, %r45, 7, %r1;
	mad.lo.s32 	%r230, %r229, %r48, %r213;
	mul.wide.u32 	%rd127, %r230, 4;
	add.s64 	%rd128, %rd2, %rd127;
	ld.shared.f32 	%f273, [%r4+28];
	atom.global.add.f32 	%f274, [%rd128], %f273;
$L__BB0_162:
	setp.ge.s32 	%p201, %r213, %r48;
	setp.lt.s32 	%p202, %r44, 9;
	or.pred  	%p203, %p202, %p201;
	@%p203 bra 	$L__BB0_164;
	shl.b32 	%r231, %r45, 3;
	add.s32 	%r232, %r231, %r1;
	mad.lo.s32 	%r233, %r232, %r48, %r213;
	mul.wide.u32 	%rd129, %r233, 4;
	add.s64 	%rd130, %rd2, %rd129;
	ld.shared.f32 	%f275, [%r4+32];
	atom.global.add.f32 	%f276, [%rd130], %f275;
$L__BB0_164:
	setp.ge.s32 	%p204, %r213, %r48;
	setp.lt.s32 	%p205, %r44, 10;
	or.pred  	%p206, %p205, %p204;
	@%p206 bra 	$L__BB0_166;
	mad.lo.s32 	%r234, %r45, 9, %r1;
	mad.lo.s32 	%r235, %r234, %r48, %r213;
	mul.wide.u32 	%rd131, %r235, 4;
	add.s64 	%rd132, %rd2, %rd131;
	ld.shared.f32 	%f277, [%r4+36];
	atom.global.add.f32 	%f278, [%rd132], %f277;
$L__BB0_166:
	setp.ge.s32 	%p207, %r213, %r48;
	setp.lt.s32 	%p208, %r44, 11;
	or.pred  	%p209, %p208, %p207;
	@%p209 bra 	$L__BB0_168;
	mad.lo.s32 	%r236, %r45, 10, %r1;
	mad.lo.s32 	%r237, %r236, %r48, %r213;
	mul.wide.u32 	%rd133, %r237, 4;
	add.s64 	%rd134, %rd2, %rd133;
	ld.shared.f32 	%f279, [%r4+40];
	atom.global.add.f32 	%f280, [%rd134], %f279;
$L__BB0_168:
	setp.ge.s32 	%p210, %r213, %r48;
	setp.lt.s32 	%p211, %r44, 12;
	or.pred  	%p212, %p211, %p210;
	@%p212 bra 	$L__BB0_170;
	mad.lo.s32 	%r238, %r45, 11, %r1;
	mad.lo.s32 	%r239, %r238, %r48, %r213;
	mul.wide.u32 	%rd135, %r239, 4;
	add.s64 	%rd136, %rd2, %rd135;
	ld.shared.f32 	%f281, [%r4+44];
	atom.global.add.f32 	%f282, [%rd136], %f281;
$L__BB0_170:
	setp.ge.s32 	%p213, %r213, %r48;
	setp.lt.s32 	%p214, %r44, 13;
	or.pred  	%p215, %p214, %p213;
	@%p215 bra 	$L__BB0_172;
	mad.lo.s32 	%r240, %r45, 12, %r1;
	mad.lo.s32 	%r241, %r240, %r48, %r213;
	mul.wide.u32 	%rd137, %r241, 4;
	add.s64 	%rd138, %rd2, %rd137;
	ld.shared.f32 	%f283, [%r4+48];
	atom.global.add.f32 	%f284, [%rd138], %f283;
$L__BB0_172:
	setp.ge.s32 	%p216, %r213, %r48;
	setp.lt.s32 	%p217, %r44, 14;
	or.pred  	%p218, %p217, %p216;
	@%p218 bra 	$L__BB0_174;
	mad.lo.s32 	%r242, %r45, 13, %r1;
	mad.lo.s32 	%r243, %r242, %r48, %r213;
	mul.wide.u32 	%rd139, %r243, 4;
	add.s64 	%rd140, %rd2, %rd139;
	ld.shared.f32 	%f285, [%r4+52];
	atom.global.add.f32 	%f286, [%rd140], %f285;
$L__BB0_174:
	setp.ge.s32 	%p219, %r213, %r48;
	setp.lt.s32 	%p220, %r44, 15;
	or.pred  	%p221, %p220, %p219;
	@%p221 bra 	$L__BB0_176;
	mad.lo.s32 	%r244, %r45, 14, %r1;
	mad.lo.s32 	%r245, %r244, %r48, %r213;
	mul.wide.u32 	%rd141, %r245, 4;
	add.s64 	%rd142, %rd2, %rd141;
	ld.shared.f32 	%f287, [%r4+56];
	atom.global.add.f32 	%f288, [%rd142], %f287;
$L__BB0_176:
	setp.ge.s32 	%p222, %r213, %r48;
	setp.lt.s32 	%p223, %r44, 16;
	or.pred  	%p224, %p223, %p222;
	@%p224 bra 	$L__BB0_178;
	mad.lo.s32 	%r246, %r45, 15, %r1;
	mad.lo.s32 	%r247, %r246, %r48, %r213;
	mul.wide.u32 	%rd143, %r247, 4;
	add.s64 	%rd144, %rd2, %rd143;
	ld.shared.f32 	%f289, [%r4+60];
	atom.global.add.f32 	%f290, [%rd144], %f289;
$L__BB0_178:
	ret;
$L__BB0_179:
	setp.gt.s32 	%p65, %r29, 0;
	@%p65 bra 	$L__BB0_109;
	bra.uni 	$L__BB0_144;

}


// ===== COMPILED SASS (sm_100) =====

	.target	sm_100

	.elftype	@"ET_EXEC"


//--------------------- .note.nv.tkinfo           --------------------------
	.section	.note.nv.tkinfo,"",@"SHT_NOTE"
	.sectionflags	@"SHF_NOTE_NV_TKINFO"
	.tkinfo
        /*0018*/ 	.word	0x00000002
        /*0030*/ 	.string	""
        /*0030*/ 	.string	"ptxas"
        /*0030*/ 	.string	"Cuda compilation tools, release 13.0, V13.0.88"
        /*0030*/ 	.string	"Build cuda_13.0.r13.0/compiler.36424714_0"
        /*0030*/ 	.string	"-arch sm_100 -m 64 "



//--------------------- .note.nv.cuinfo           --------------------------
	.section	.note.nv.cuinfo,"",@"SHT_NOTE"
	.sectionflags	@"SHF_NOTE_NV_CUINFO"
        /*0018*/ 	.short	0x0002
        /*001a*/ 	.short	0x0064
        /*001c*/ 	.short	0x0082
	.zero		2


//--------------------- .nv.info                  --------------------------
	.section	.nv.info,"",@"SHT_CUDA_INFO"
	.align	4


	//----- nvinfo : EIATTR_REGCOUNT
	.align		4
        /*0000*/ 	.byte	0x04, 0x2f
        /*0002*/ 	.short	(.L_1 - .L_0)
	.align		4
.L_0:
        /*0004*/ 	.word	index@(batch_symmetric_block_dia_multiply_wmma)
        /*0008*/ 	.word	0x00000038


	//----- nvinfo : EIATTR_FRAME_SIZE
	.align		4
.L_1:
        /*000c*/ 	.byte	0x04, 0x11
        /*000e*/ 	.short	(.L_3 - .L_2)
	.align		4
.L_2:
        /*0010*/ 	.word	index@(batch_symmetric_block_dia_multiply_wmma)
        /*0014*/ 	.word	0x00000000


	//----- nvinfo : EIATTR_MIN_STACK_SIZE
	.align		4
.L_3:
        /*0018*/ 	.byte	0x04, 0x12
        /*001a*/ 	.short	(.L_5 - .L_4)
	.align		4
.L_4:
        /*001c*/ 	.word	index@(batch_symmetric_block_dia_multiply_wmma)
        /*0020*/ 	.word	0x00000000
.L_5:


//--------------------- .nv.compat                --------------------------
	.section	.nv.compat,"",@"SHT_CUDA_COMPAT_INFO"
	.align	4
        /*0000*/ 	.byte	0x02, 0x09, 0x00, 0x00, 0x02, 0x02, 0x01, 0x00, 0x02, 0x05, 0x05, 0x00, 0x03, 0x07, 0x01, 0x01
        /*0010*/ 	.byte	0x02, 0x03, 0x00, 0x00, 0x02, 0x06, 0x01, 0x00, 0x04, 0x0b, 0x08, 0x00, 0x09, 0x00, 0x00, 0x00
        /*0020*/ 	.byte	0x00, 0x00, 0x00, 0x00


//--------------------- .nv.info.batch_symmetric_block_dia_multiply_wmma --------------------------
	.section	.nv.info.batch_symmetric_block_dia_multiply_wmma,"",@"SHT_CUDA_INFO"
	.sectionflags	@""
	.align	4


	//----- nvinfo : EIATTR_CUDA_API_VERSION
	.align		4
        /*0000*/ 	.byte	0x04, 0x37
        /*0002*/ 	.short	(.L_7 - .L_6)
.L_6:
        /*0004*/ 	.word	0x00000082


	//----- nvinfo : EIATTR_KPARAM_INFO
	.align		4
.L_7:
        /*0008*/ 	.byte	0x04, 0x17
        /*000a*/ 	.short	(.L_9 - .L_8)
.L_8:
        /*000c*/ 	.word	0x00000000
        /*0010*/ 	.short	0x0008
        /*0012*/ 	.short	0x0030
        /*0014*/ 	.byte	0x00, 0xf0, 0x11, 0x00


	//----- nvinfo : EIATTR_KPARAM_INFO
	.align		4
.L_9:
        /*0018*/ 	.byte	0x04, 0x17
        /*001a*/ 	.short	(.L_11 - .L_10)
.L_10:
        /*001c*/ 	.word	0x00000000
        /*0020*/ 	.short	0x0007
        /*0022*/ 	.short	0x002c
        /*0024*/ 	.byte	0x00, 0xf0, 0x11, 0x00


	//----- nvinfo : EIATTR_KPARAM_INFO
	.align		4
.L_11:
        /*0028*/ 	.byte	0x04, 0x17
        /*002a*/ 	.short	(.L_13 - .L_12)
.L_12:
        /*002c*/ 	.word	0x00000000
        /*0030*/ 	.short	0x0006
        /*0032*/ 	.short	0x0028
        /*0034*/ 	.byte	0x00, 0xf0, 0x11, 0x00


	//----- nvinfo : EIATTR_KPARAM_INFO
	.align		4
.L_13:
        /*0038*/ 	.byte	0x04, 0x17
        /*003a*/ 	.short	(.L_15 - .L_14)
.L_14:
        /*003c*/ 	.word	0x00000000
        /*0040*/ 	.short	0x0005
        /*0042*/ 	.short	0x0024
        /*0044*/ 	.byte	0x00, 0xf0, 0x11, 0x00


	//----- nvinfo : EIATTR_KPARAM_INFO
	.align		4
.L_15:
        /*0048*/ 	.byte	0x04, 0x17
        /*004a*/ 	.short	(.L_17 - .L_16)
.L_16:
        /*004c*/ 	.word	0x00000000
        /*0050*/ 	.short	0x0004
        /*0052*/ 	.short	0x0020
        /*0054*/ 	.byte	0x00, 0xf0, 0x11, 0x00


	//----- nvinfo : EIATTR_KPARAM_INFO
	.align		4
.L_17:
        /*0058*/ 	.byte	0x04, 0x17
        /*005a*/ 	.short	(.L_19 - .L_18)
.L_18:
        /*005c*/ 	.word	0x00000000
        /*0060*/ 	.short	0x0003
        /*0062*/ 	.short	0x0018
        /*0064*/ 	.byte	0x00, 0xf5, 0x21, 0x00


	//----- nvinfo : EIATTR_KPARAM_INFO
	.align		4
.L_19:
        /*0068*/ 	.byte	0x04, 0x17
        /*006a*/ 	.short	(.L_21 - .L_20)
.L_20:
        /*006c*/ 	.word	0x00000000
        /*0070*/ 	.short	0x0002
        /*0072*/ 	.short	0x0010
        /*0074*/ 	.byte	0x00, 0xf5, 0x21, 0x00


	//----- nvinfo : EIATTR_KPARAM_INFO
	.align		4
.L_21:
        /*0078*/ 	.byte	0x04, 0x17
        /*007a*/ 	.short	(.L_23 - .L_22)
.L_22:
        /*007c*/ 	.word	0x00000000
        /*0080*/ 	.short	0x0001
        /*0082*/ 	.short	0x0008
        /*0084*/ 	.byte	0x00, 0xf5, 0x21, 0x00


	//----- nvinfo : EIATTR_KPARAM_INFO
	.align		4
.L_23:
        /*0088*/ 	.byte	0x04, 0x17
        /*008a*/ 	.short	(.L_25 - .L_24)
.L_24:
        /*008c*/ 	.word	0x00000000
        /*0090*/ 	.short	0x0000
        /*0092*/ 	.short	0x0000
        /*0094*/ 	.byte	0x00, 0xf5, 0x21, 0x00


	//----- nvinfo : EIATTR_SPARSE_MMA_MASK
	.align		4
.L_25:
        /*0098*/ 	.byte	0x03, 0x50
        /*009a*/ 	.short	0x0000


	//----- nvinfo : EIATTR_WMMA_USED
	.align		4
        /*009c*/ 	.byte	0x01, 0x2b
	.zero		2


	//----- nvinfo : EIATTR_MAXREG_COUNT
	.align		4
        /*00a0*/ 	.byte	0x03, 0x1b
        /*00a2*/ 	.short	0x00ff


	//----- nvinfo : EIATTR_MERCURY_ISA_VERSION
	.align		4
        /*00a4*/ 	.byte	0x03, 0x5f
        /*00a6*/ 	.short	0x0101


	//----- nvinfo : EIATTR_COOP_GROUP_MASK_REGIDS
	.align		4
        /*00a8*/ 	.byte	0x04, 0x29
        /*00aa*/ 	.short	(.L_27 - .L_26)


	//   ....[0]....
.L_26:
        /*00ac*/ 	.word	0xffffffff


	//   ....[1]....
        /*00b0*/ 	.word	0xffffffff


	//   ....[2]....
        /*00b4*/ 	.word	0xffffffff


	//   ....[3]....
        /*00b8*/ 	.word	0xffffffff


	//   ....[4]....
        /*00bc*/ 	.word	0xffffffff


	//   ....[5]....
        /*00c0*/ 	.word	0xffffffff


	//   ....[6]....
        /*00c4*/ 	.word	0xffffffff


	//   ....[7]....
        /*00c8*/ 	.word	0x05000010


	//   ....[8]....
        /*00cc*/ 	.word	0x05000010


	//   ....[9]....
        /*00d0*/ 	.word	0x05000010


	//----- nvinfo : EIATTR_COOP_GROUP_INSTR_OFFSETS
	.align		4
.L_27:
        /*00d4*/ 	.byte	0x04, 0x28
        /*00d6*/ 	.short	(.L_29 - .L_28)


	//   ....[0]....
.L_28:
        /*00d8*/ 	.word	0x00000180


	//   ....[1]....
        /*00dc*/ 	.word	0x00000900


	//   ....[2]....
        /*00e0*/ 	.word	0x00001300


	//   ....[3]....
        /*00e4*/ 	.word	0x00001490


	//   ....[4]....
        /*00e8*/ 	.word	0x00002020


	//   ....[5]....
        /*00ec*/ 	.word	0x00002300


	//   ....[6]....
        /*00f0*/ 	.word	0x000023a0


	//   ....[7]....
        /*00f4*/ 	.word	0x00003920


	//   ....[8]....
        /*00f8*/ 	.word	0x00003970


	//   ....[9]....
        /*00fc*/ 	.word	0x000039d0


	//----- nvinfo : EIATTR_VRC_CTA_INIT_COUNT
	.align		4
.L_29:
        /*0100*/ 	.byte	0x02, 0x4a
	.zero		1
	.zero		1


	//----- nvinfo : EIATTR_EXIT_INSTR_OFFSETS
	.align		4
        /*0104*/ 	.byte	0x04, 0x1c
        /*0106*/ 	.short	(.L_31 - .L_30)


	//   ....[0]....
.L_30:
        /*0108*/ 	.word	0x00000080


	//   ....[1]....
        /*010c*/ 	.word	0x00002d50


	//   ....[2]....
        /*0110*/ 	.word	0x00003870


	//   ....[3]....
        /*0114*/ 	.word	0x000038f0


	//----- nvinfo : EIATTR_CRS_STACK_SIZE
	.align		4
.L_31:
        /*0118*/ 	.byte	0x04, 0x1e
        /*011a*/ 	.short	(.L_33 - .L_32)
.L_32:
        /*011c*/ 	.word	0x00000000


	//----- nvinfo : EIATTR_CBANK_PARAM_SIZE
	.align		4
.L_33:
        /*0120*/ 	.byte	0x03, 0x19
        /*0122*/ 	.short	0x0034


	//----- nvinfo : EIATTR_PARAM_CBANK
	.align		4
        /*0124*/ 	.byte	0x04, 0x0a
        /*0126*/ 	.short	(.L_35 - .L_34)
	.align		4
.L_34:
        /*0128*/ 	.word	index@(.nv.constant0.batch_symmetric_block_dia_multiply_wmma)
        /*012c*/ 	.short	0x0380
        /*012e*/ 	.short	0x0034


	//----- nvinfo : EIATTR_SW_WAR
	.align		4
.L_35:
        /*0130*/ 	.byte	0x04, 0x36
        /*0132*/ 	.short	(.L_37 - .L_36)
.L_36:
        /*0134*/ 	.word	0x00000008
.L_37:


//--------------------- .nv.callgraph             --------------------------
	.section	.nv.callgraph,"",@"SHT_CUDA_CALLGRAPH"
	.align	4
	.sectionentsize	8
	.align		4
        /*0000*/ 	.word	0x00000000
	.align		4
        /*0004*/ 	.word	0xffffffff
	.align		4
        /*0008*/ 	.word	0x00000000
	.align		4
        /*000c*/ 	.word	0xfffffffe
	.align		4
        /*0010*/ 	.word	0x00000000
	.align		4
        /*0014*/ 	.word	0xfffffffd
	.align		4
        /*0018*/ 	.word	0x00000000
	.align		4
        /*001c*/ 	.word	0xfffffffc


//--------------------- .text.batch_symmetric_block_dia_multiply_wmma --------------------------
	.section	.text.batch_symmetric_block_dia_multiply_wmma,"ax",@progbits
	.align	128
        .global         batch_symmetric_block_dia_multiply_wmma
        .type           batch_symmetric_block_dia_multiply_wmma,@function
        .size           batch_symmetric_block_dia_multiply_wmma,(.L_x_84 - batch_symmetric_block_dia_multiply_wmma)
        .other          batch_symmetric_block_dia_multiply_wmma,@"STO_CUDA_ENTRY STV_DEFAULT"
batch_symmetric_block_dia_multiply_wmma:
.text.batch_symmetric_block_dia_multiply_wmma:
[----:B------:R-:W-:Y:S08]  /*0000*/  LDC R1, c[0x0][0x37c] ;  /* 0x0000df00ff017b82 */ /* 0x000ff00000000800 */
[----:B------:R-:W0:Y:S01]  /*0010*/  S2UR UR13, SR_CTAID.Y ;  /* 0x00000000000d79c3 */ /* 0x000e220000002600 */
[----:B------:R-:W0:Y:S01]  /*0020*/  LDCU UR4, c[0x0][0x3a8] ;  /* 0x00007500ff0477ac */ /* 0x000e220008000800 */
[----:B------:R-:W1:Y:S06]  /*0030*/  LDCU UR8, c[0x0][0x3a4] ;  /* 0x00007480ff0877ac */ /* 0x000e6c0008000800 */
[----:B------:R-:W1:Y:S01]  /*0040*/  S2UR UR12, SR_CTAID.X ;  /* 0x00000000000c79c3 */ /* 0x000e620000002500 */
[----:B0-----:R-:W-:-:S04]  /*0050*/  UISETP.GE.AND UP0, UPT, UR13, UR4, UPT ;  /* 0x000000040d00728c */ /* 0x001fc8000bf06270 */
[----:B-1----:R-:W-:-:S06]  /*0060*/  UISETP.GE.OR UP0, UPT, UR12, UR8, UP0 ;  /* 0x000000080c00728c */ /* 0x002fcc0008706670 */
[----:B------:R-:W-:-:S13]  /*0070*/  PLOP3.LUT P0, PT, PT, PT, UP0, 0x80, 0x8 ;  /* 0x000000000008781c */ /* 0x000fda0003f0f008 */
[----:B------:R-:W-:Y:S05]  /*0080*/  @P0 EXIT ;  /* 0x000000000000094d */ /* 0x000fea0003800000 */
[----:B------:R-:W0:Y:S01]  /*0090*/  S2R R2, SR_TID.X ;  /* 0x0000000000027919 */ /* 0x000e220000002100 */
[----:B------:R-:W1:Y:S01]  /*00a0*/  S2UR UR7, SR_CgaCtaId ;  /* 0x00000000000779c3 */ /* 0x000e620000008800 */
[----:B------:R-:W-:Y:S01]  /*00b0*/  UMOV UR4, 0x400 ;  /* 0x0000040000047882 */ /* 0x000fe20000000000 */
[----:B------:R-:W2:Y:S01]  /*00c0*/  LDCU.64 UR10, c[0x0][0x358] ;  /* 0x00006b00ff0a77ac */ /* 0x000ea20008000a00 */
[----:B------:R-:W-:-:S04]  /*00d0*/  UIADD3 UR5, UPT, UPT, UR4, 0x800, URZ ;  /* 0x0000080004057890 */ /* 0x000fc8000fffe0ff */
[----:B-1----:R-:W-:Y:S01]  /*00e0*/  ULEA UR5, UR7, UR5, 0x18 ;  /* 0x0000000507057291 */ /* 0x002fe2000f8ec0ff */
[----:B0-----:R-:W-:-:S05]  /*00f0*/  LOP3.LUT R2, R2, 0x1f, RZ, 0xc0, !PT ;  /* 0x0000001f02027812 */ /* 0x001fca00078ec0ff */
[----:B------:R-:W-:-:S05]  /*0100*/  LEA R0, R2, UR5, 0x6 ;  /* 0x0000000502007c11 */ /* 0x000fca000f8e30ff */
[----:B------:R-:W0:Y:S01]  /*0110*/  LDCU UR5, c[0x0][0x3ac] ;  /* 0x00007580ff0577ac */ /* 0x000e220008000800 */
[----:B------:R-:W-:-:S13]  /*0120*/  ISETP.GT.U32.AND P0, PT, R2, 0xf, PT ;  /* 0x0000000f0200780c */ /* 0x000fda0003f04070 */
[----:B------:R1:W-:Y:S01]  /*0130*/  @!P0 STS.128 [R0], RZ ;  /* 0x000000ff00008388 */ /* 0x0003e20000000c00 */
[----:B0-----:R-:W-:-:S03]  /*0140*/  UISETP.GE.AND UP0, UPT, UR5, 0x1, UPT ;  /* 0x000000010500788c */ /* 0x001fc6000bf06270 */
[----:B------:R1:W-:Y:S04]  /*0150*/  @!P0 STS.128 [R0+0x10], RZ ;  /* 0x000010ff00008388 */ /* 0x0003e80000000c00 */
[----:B------:R1:W-:Y:S04]  /*0160*/  @!P0 STS.128 [R0+0x20], RZ ;  /* 0x000020ff00008388 */ /* 0x0003e80000000c00 */
[----:B------:R1:W-:Y:S01]  /*0170*/  @!P0 STS.128 [R0+0x30], RZ ;  /* 0x000030ff00008388 */ /* 0x0003e20000000c00 */
[----:B------:R-:W-:Y:S01]  /*0180*/  NOP ;  /* 0x0000000000007918 */ /* 0x000fe20000000000 */
[----:B--2---:R-:W-:Y:S05]  /*0190*/  BRA.U !UP0, `(.L_x_0) ;  /* 0x0000002908e87547 */ /* 0x004fea000b800000 */
[----:B------:R-:W-:Y:S01]  /*01a0*/  UIADD3 UR14, UPT, UPT, UR12, UR8, URZ ;  /* 0x000000080c0e7290 */ /* 0x000fe2000fffe0ff */
[----:B------:R-:W0:Y:S01]  /*01b0*/  LDC R4, c[0x0][0x3b0] ;  /* 0x0000ec00ff047b82 */ /* 0x000e220000000800 */
[----:B------:R-:W2:Y:S01]  /*01c0*/  LDCU.64 UR30, c[0x0][0x388] ;  /* 0x00007100ff1e77ac */ /* 0x000ea20008000a00 */
[----:B------:R-:W-:Y:S01]  /*01d0*/  IMAD.U32 R3, RZ, RZ, UR13 ;  /* 0x0000000dff037e24 */ /* 0x000fe2000f8e00ff */
[----:B------:R-:W-:Y:S01]  /*01e0*/  BSSY.RECONVERGENT B1, `(.L_x_0) ;  /* 0x00002b5000017945 */ /* 0x000fe20003800200 */
[----:B------:R-:W-:Y:S02]  /*01f0*/  UIADD3 UR15, UPT, UPT, UR14, UR8, URZ ;  /* 0x000000080e0f7290 */ /* 0x000fe4000fffe0ff */
[----:B------:R-:W-:Y:S01]  /*0200*/  IMAD R3, R3, 0x10, R2 ;  /* 0x0000001003037824 */ /* 0x000fe200078e0202 */
[----:B------:R-:W-:Y:S01]  /*0210*/  UIMAD UR6, UR12, UR5, URZ ;  /* 0x000000050c0672a4 */ /* 0x000fe2000f8e02ff */
[----:B------:R-:W3:Y:S01]  /*0220*/  LDC R5, c[0x0][0x3a0] ;  /* 0x0000e800ff057b82 */ /* 0x000ee20000000800 */
[----:B------:R-:W-:-:S02]  /*0230*/  UIADD3 UR16, UPT, UPT, UR15, UR8, URZ ;  /* 0x000000080f107290 */ /* 0x000fc4000fffe0ff */
[----:B------:R-:W-:Y:S02]  /*0240*/  UIADD3 UR9, UPT, UPT, -UR5, URZ, URZ ;  /* 0x000000ff05097290 */ /* 0x000fe4000fffe1ff */
[----:B------:R-:W-:Y:S02]  /*0250*/  UIADD3 UR17, UPT, UPT, UR16, UR8, URZ ;  /* 0x0000000810117290 */ /* 0x000fe4000fffe0ff */
[----:B------:R-:W-:Y:S01]  /*0260*/  ULEA UR23, UR7, UR4, 0x18 ;  /* 0x0000000407177291 */ /* 0x000fe2000f8ec0ff */
[----:B------:R-:W4:Y:S01]  /*0270*/  LDC.64 R6, c[0x0][0x390] ;  /* 0x0000e400ff067b82 */ /* 0x000f220000000a00 */
[----:B------:R-:W-:Y:S01]  /*0280*/  UIADD3 UR18, UPT, UPT, UR17, UR8, URZ ;  /* 0x0000000811127290 */ /* 0x000fe2000fffe0ff */
[----:B------:R-:W-:Y:S01]  /*0290*/  IMAD.U32 R28, RZ, RZ, UR9 ;  /* 0x00000009ff1c7e24 */ /* 0x000fe2000f8e00ff */
[----:B------:R-:W-:Y:S02]  /*02a0*/  UIADD3 UR4, UPT, UPT, UR4, 0x200, URZ ;  /* 0x0000020004047890 */ /* 0x000fe4000fffe0ff */
[----:B------:R-:W-:-:S02]  /*02b0*/  UIADD3 UR19, UPT, UPT, UR18, UR8, URZ ;  /* 0x0000000812137290 */ /* 0x000fc4000fffe0ff */
[----:B------:R-:W-:Y:S01]  /*02c0*/  ULEA UR4, UR7, UR4, 0x18 ;  /* 0x0000000407047291 */ /* 0x000fe2000f8ec0ff */
[----:B0-----:R-:W-:Y:S01]  /*02d0*/  ISETP.GE.AND P2, PT, R3, R4, PT ;  /* 0x000000040300720c */ /* 0x001fe20003f46270 */
[----:B------:R-:W-:Y:S01]  /*02e0*/  UIADD3 UR20, UPT, UPT, UR19, UR8, URZ ;  /* 0x0000000813147290 */ /* 0x000fe2000fffe0ff */
[C-C-:B------:R-:W-:Y:S01]  /*02f0*/  IMAD R49, R4.reuse, UR12, R3.reuse ;  /* 0x0000000c04317c24 */ /* 0x140fe2000f8e0203 */
[----:B------:R-:W-:Y:S01]  /*0300*/  USHF.L.U32 UR6, UR6, 0x8, URZ ;  /* 0x0000000806067899 */ /* 0x000fe200080006ff */
[C-C-:B------:R-:W-:Y:S01]  /*0310*/  IMAD R47, R4.reuse, UR15, R3.reuse ;  /* 0x0000000f042f7c24 */ /* 0x140fe2000f8e0203 */
[----:B------:R-:W-:Y:S01]  /*0320*/  UIADD3 UR21, UPT, UPT, UR20, UR8, URZ ;  /* 0x0000000814157290 */ /* 0x000fe2000fffe0ff */
[--C-:B------:R-:W-:Y:S01]  /*0330*/  IMAD R45, R4, UR16, R3.reuse ;  /* 0x00000010042d7c24 */ /* 0x100fe2000f8e0203 */
[----:B------:R-:W-:Y:S01]  /*0340*/  LEA R29, R2, UR4, 0x1 ;  /* 0x00000004021d7c11 */ /* 0x000fe2000f8e08ff */
[C-C-:B------:R-:W-:Y:S01]  /*0350*/  IMAD R43, R4.reuse, UR17, R3.reuse ;  /* 0x00000011042b7c24 */ /* 0x140fe2000f8e0203 */
[----:B------:R-:W-:Y:S01]  /*0360*/  UIADD3 UR22, UPT, UPT, UR21, UR8, URZ ;  /* 0x0000000815167290 */ /* 0x000fe2000fffe0ff */
[C-C-:B------:R-:W-:Y:S01]  /*0370*/  IMAD R37, R4.reuse, UR18, R3.reuse ;  /* 0x0000001204257c24 */ /* 0x140fe2000f8e0203 */
[C---:B---3--:R-:W-:Y:S01]  /*0380*/  ISETP.GT.AND P0, PT, R5.reuse, 0x3, !P2 ;  /* 0x000000030500780c */ /* 0x048fe20005704270 */
[C-C-:B------:R-:W-:Y:S01]  /*0390*/  IMAD R35, R4.reuse, UR19, R3.reuse ;  /* 0x0000001304237c24 */ /* 0x140fe2000f8e0203 */
[----:B------:R-:W-:Y:S01]  /*03a0*/  UIADD3 UR24, UPT, UPT, UR22, UR8, URZ ;  /* 0x0000000816187290 */ /* 0x000fe2000fffe0ff */
[C-C-:B------:R-:W-:Y:S01]  /*03b0*/  IMAD R15, R4.reuse, UR21, R3.reuse ;  /* 0x00000015040f7c24 */ /* 0x140fe2000f8e0203 */
[----:B------:R-:W-:Y:S01]  /*03c0*/  ISETP.GT.AND P3, PT, R5, 0x7, !P2 ;  /* 0x000000070500780c */ /* 0x000fe20005764270 */
[C---:B------:R-:W-:Y:S01]  /*03d0*/  IMAD R13, R4.reuse, UR22, R3 ;  /* 0x00000016040d7c24 */ /* 0x040fe2000f8e0203 */
[----:B------:R-:W-:Y:S01]  /*03e0*/  UIADD3 UR25, UPT, UPT, UR24, UR8, URZ ;  /* 0x0000000818197290 */ /* 0x000fe2000fffe0ff */
[----:B----4-:R-:W-:Y:S01]  /*03f0*/  IMAD.WIDE.U32 R48, R49, 0x4, R6 ;  /* 0x0000000431307825 */ /* 0x010fe200078e0006 */
[----:B------:R-:W-:Y:S01]  /*0400*/  ISETP.GT.AND P2, PT, R5, 0xf, !P2 ;  /* 0x0000000f0500780c */ /* 0x000fe20005744270 */
[----:B------:R-:W0:Y:S01]  /*0410*/  LDCU UR29, c[0x0][0x3b0] ;  /* 0x00007600ff1d77ac */ /* 0x000e220008000800 */
[----:B------:R-:W-:Y:S01]  /*0420*/  P2R R32, PR, RZ, 0x1 ;  /* 0x00000001ff207803 */ /* 0x000fe20000000000 */
[----:B------:R-:W-:Y:S01]  /*0430*/  IMAD R11, R4, UR24, R3 ;  /* 0x00000018040b7c24 */ /* 0x000fe2000f8e0203 */
[----:B------:R-:W-:Y:S01]  /*0440*/  UIADD3 UR26, UPT, UPT, UR25, UR8, URZ ;  /* 0x00000008191a7290 */ /* 0x000fe2000fffe0ff */
[----:B------:R-:W-:-:S03]  /*0450*/  IMAD.WIDE.U32 R46, R47, 0x4, R6 ;  /* 0x000000042f2e7825 */ /* 0x000fc600078e0006 */
[----:B------:R-:W-:Y:S01]  /*0460*/  UIADD3 UR27, UPT, UPT, UR26, UR8, URZ ;  /* 0x000000081a1b7290 */ /* 0x000fe2000fffe0ff */
[----:B------:R-:W-:-:S03]  /*0470*/  IMAD.WIDE.U32 R44, R45, 0x4, R6 ;  /* 0x000000042d2c7825 */ /* 0x000fc600078e0006 */
[----:B------:R-:W-:Y:S01]  /*0480*/  UIADD3 UR28, UPT, UPT, UR27, UR8, URZ ;  /* 0x000000081b1c7290 */ /* 0x000fe2000fffe0ff */
[----:B------:R-:W-:Y:S02]  /*0490*/  IMAD R9, R4, UR26, R3 ;  /* 0x0000001a04097c24 */ /* 0x000fe4000f8e0203 */
[--C-:B------:R-:W-:Y:S01]  /*04a0*/  IMAD.WIDE.U32 R42, R43, 0x4, R6.reuse ;  /* 0x000000042b2a7825 */ /* 0x100fe200078e0006 */
[----:B------:R-:W-:Y:S01]  /*04b0*/  UIADD3 UR5, UPT, UPT, UR28, UR8, URZ ;  /* 0x000000081c057290 */ /* 0x000fe2000fffe0ff */
[----:B------:R-:W3:Y:S02]  /*04c0*/  LDCU UR8, c[0x0][0x3a8] ;  /* 0x00007500ff0877ac */ /* 0x000ee40008000800 */
[----:B------:R-:W-:-:S04]  /*04d0*/  IMAD.WIDE.U32 R36, R37, 0x4, R6 ;  /* 0x0000000425247825 */ /* 0x000fc800078e0006 */
[----:B------:R-:W-:Y:S02]  /*04e0*/  IMAD R3, R4, UR5, R3 ;  /* 0x0000000504037c24 */ /* 0x000fe4000f8e0203 */
[----:B------:R-:W-:-:S04]  /*04f0*/  IMAD.WIDE.U32 R34, R35, 0x4, R6 ;  /* 0x0000000423227825 */ /* 0x000fc800078e0006 */
[----:B------:R-:W-:-:S04]  /*0500*/  IMAD.WIDE.U32 R14, R15, 0x4, R6 ;  /* 0x000000040f0e7825 */ /* 0x000fc800078e0006 */
[----:B------:R-:W-:-:S04]  /*0510*/  IMAD.WIDE.U32 R12, R13, 0x4, R6 ;  /* 0x000000040d0c7825 */ /* 0x000fc800078e0006 */
[----:B------:R-:W-:-:S04]  /*0520*/  IMAD.WIDE.U32 R10, R11, 0x4, R6 ;  /* 0x000000040b0a7825 */ /* 0x000fc800078e0006 */
[----:B------:R-:W-:-:S04]  /*0530*/  IMAD.WIDE.U32 R8, R9, 0x4, R6 ;  /* 0x0000000409087825 */ /* 0x000fc800078e0006 */
[----:B------:R-:W-:Y:S01]  /*0540*/  IMAD.WIDE.U32 R6, R3, 0x4, R6 ;  /* 0x0000000403067825 */ /* 0x000fe200078e0006 */
[----:B------:R-:W-:-:S03]  /*0550*/  LEA R3, R2, UR23, 0x5 ;  /* 0x0000001702037c11 */ /* 0x000fc6000f8e28ff */
[----:B--2---:R-:W-:Y:S02]  /*0560*/  IMAD.U32 R4, RZ, RZ, UR30 ;  /* 0x0000001eff047e24 */ /* 0x004fe4000f8e00ff */
[----:B------:R-:W-:Y:S02]  /*0570*/  IMAD.U32 R5, RZ, RZ, UR31 ;  /* 0x0000001fff057e24 */ /* 0x000fe4000f8e00ff */
[----:B0--3--:R-:W-:-:S07]  /*0580*/  IMAD.U32 R30, RZ, RZ, UR6 ;  /* 0x00000006ff1e7e24 */ /* 0x009fce000f8e00ff */
.L_x_45:
[----:B--2---:R-:W2:Y:S01]  /*0590*/  LDG.E R41, desc[UR10][R4.64] ;  /* 0x0000000a04297981 */ /* 0x004ea2000c1e1900 */
[----:B------:R-:W-:Y:S01]  /*05a0*/  VIADD R28, R28, 0x1 ;  /* 0x000000011c1c7836 */ /* 0x000fe20000000000 */
[----:B------:R-:W-:Y:S04]  /*05b0*/  BSSY.RECONVERGENT B0, `(.L_x_1) ;  /* 0x0000273000007945 */ /* 0x000fe80003800200 */
[----:B------:R-:W-:Y:S01]  /*05c0*/  ISETP.NE.AND P1, PT, R28, RZ, PT ;  /* 0x000000ff1c00720c */ /* 0x000fe20003f25270 */
[----:B--2---:R-:W-:-:S05]  /*05d0*/  VIADD R31, R41, UR13 ;  /* 0x0000000d291f7c36 */ /* 0x004fca0008000000 */
[----:B------:R-:W-:-:S13]  /*05e0*/  ISETP.GE.AND P0, PT, R31, UR8, PT ;  /* 0x000000081f007c0c */ /* 0x000fda000bf06270 */
[----:B0--34-:R-:W-:Y:S05]  /*05f0*/  @P0 BRA `(.L_x_2) ;  /* 0x0000002400b80947 */ /* 0x019fea0003800000 */
[----:B------:R-:W0:Y:S01]  /*0600*/  LDC.64 R50, c[0x0][0x380] ;  /* 0x0000e000ff327b82 */ /* 0x000e220000000a00 */
[----:B------:R-:W-:Y:S01]  /*0610*/  ISETP.GT.U32.AND P4, PT, R2, 0xf, PT ;  /* 0x0000000f0200780c */ /* 0x000fe20003f84070 */
[----:B------:R-:W-:Y:S01]  /*0620*/  BSSY.RECONVERGENT B2, `(.L_x_3) ;  /* 0x000002b000027945 */ /* 0x000fe20003800200 */
[----:B0-----:R-:W-:-:S11]  /*0630*/  IMAD.WIDE.U32 R50, R30, 0x4, R50 ;  /* 0x000000041e327825 */ /* 0x001fd600078e0032 */
[----:B------:R-:W-:Y:S05]  /*0640*/  @P4 BRA `(.L_x_4) ;  /* 0x0000000000a04947 */ /* 0x000fea0003800000 */
[----:B------:R-:W-:-:S04]  /*0650*/  IMAD.SHL.U32 R17, R2, 0x10, RZ ;  /* 0x0000001002117824 */ /* 0x000fc800078e00ff */
[----:B------:R-:W-:-:S05]  /*0660*/  IMAD.WIDE.U32 R16, R17, 0x4, R50 ;  /* 0x0000000411107825 */ /* 0x000fca00078e0032 */
[----:B------:R-:W2:Y:S04]  /*0670*/  LDG.E R18, desc[UR10][R16.64] ;  /* 0x0000000a10127981 */ /* 0x000ea8000c1e1900 */
[----:B------:R-:W2:Y:S04]  /*0680*/  LDG.E R19, desc[UR10][R16.64+0x4] ;  /* 0x0000040a10137981 */ /* 0x000ea8000c1e1900 */
[----:B------:R-:W3:Y:S04]  /*0690*/  LDG.E R40, desc[UR10][R16.64+0xc] ;  /* 0x00000c0a10287981 */ /* 0x000ee8000c1e1900 */
[----:B------:R-:W4:Y:S04]  /*06a0*/  LDG.E R33, desc[UR10][R16.64+0x8] ;  /* 0x0000080a10217981 */ /* 0x000f28000c1e1900 */
[----:B------:R-:W5:Y:S04]  /*06b0*/  LDG.E R27, desc[UR10][R16.64+0x10] ;  /* 0x0000100a101b7981 */ /* 0x000f68000c1e1900 */
        /* <DEDUP_REMOVED lines=9> */
[----:B------:R-:W5:Y:S01]  /*0750*/  LDG.E R39, desc[UR10][R16.64+0x34] ;  /* 0x0000340a10277981 */ /* 0x000f62000c1e1900 */
[----:B--2---:R-:W-:-:S03]  /*0760*/  F2FP.F16.F32.PACK_AB R18, R19, R18 ;  /* 0x000000121312723e */ /* 0x004fc600000000ff */
[----:B------:R3:W2:Y:S01]  /*0770*/  LDG.E R19, desc[UR10][R16.64+0x1c] ;  /* 0x00001c0a10137981 */ /* 0x0006a2000c1e1900 */
[----:B----4-:R-:W-:Y:S02]  /*0780*/  F2FP.F16.F32.PACK_AB R33, RZ, R33 ;  /* 0x00000021ff21723e */ /* 0x010fe400000000ff */
[----:B---3--:R-:W-:Y:S02]  /*0790*/  F2FP.F16.F32.PACK_AB R17, RZ, R40 ;  /* 0x00000028ff11723e */ /* 0x008fe400000000ff */
[----:B-----5:R-:W-:Y:S02]  /*07a0*/  F2FP.F16.F32.PACK_AB R27, R38, R27 ;  /* 0x0000001b261b723e */ /* 0x020fe400000000ff */
[----:B------:R-:W-:Y:S02]  /*07b0*/  F2FP.F16.F32.PACK_AB R26, RZ, R26 ;  /* 0x0000001aff1a723e */ /* 0x000fe400000000ff */
[----:B------:R-:W-:Y:S02]  /*07c0*/  F2FP.F16.F32.PACK_AB R21, RZ, R21 ;  /* 0x00000015ff15723e */ /* 0x000fe400000000ff */
[----:B------:R-:W-:-:S02]  /*07d0*/  F2FP.F16.F32.PACK_AB R25, RZ, R25 ;  /* 0x00000019ff19723e */ /* 0x000fc400000000ff */
[----:B------:R-:W-:Y:S02]  /*07e0*/  F2FP.F16.F32.PACK_AB R23, RZ, R23 ;  /* 0x00000017ff17723e */ /* 0x000fe400000000ff */
[----:B------:R-:W-:Y:S02]  /*07f0*/  F2FP.F16.F32.PACK_AB R24, RZ, R24 ;  /* 0x00000018ff18723e */ /* 0x000fe400000000ff */
[----:B------:R-:W-:Y:S02]  /*0800*/  PRMT R16, R18, 0x7610, R18 ;  /* 0x0000761012107816 */ /* 0x000fe40000000012 */
[----:B------:R-:W-:Y:S02]  /*0810*/  PRMT R17, R33, 0x5410, R17 ;  /* 0x0000541021117816 */ /* 0x000fe40000000011 */
[----:B------:R-:W-:Y:S02]  /*0820*/  PRMT R18, R27, 0x7610, R27 ;  /* 0x000076101b127816 */ /* 0x000fe4000000001b */
[----:B------:R-:W-:-:S02]  /*0830*/  F2FP.F16.F32.PACK_AB R20, R53, R20 ;  /* 0x000000143514723e */ /* 0x000fc400000000ff */
[----:B------:R-:W-:Y:S02]  /*0840*/  PRMT R21, R25, 0x5410, R21 ;  /* 0x0000541019157816 */ /* 0x000fe40000000015 */
[----:B------:R-:W-:Y:S02]  /*0850*/  PRMT R23, R23, 0x5410, R24 ;  /* 0x0000541017177816 */ /* 0x000fe40000000018 */
[----:B------:R-:W-:Y:S01]  /*0860*/  F2FP.F16.F32.PACK_AB R22, R39, R22 ;  /* 0x000000162716723e */ /* 0x000fe200000000ff */
[----:B------:R0:W-:Y:S04]  /*0870*/  STS.64 [R3], R16 ;  /* 0x0000001003007388 */ /* 0x0001e80000000a00 */
[----:B------:R0:W-:Y:S04]  /*0880*/  STS.64 [R3+0x10], R20 ;  /* 0x0000101403007388 */ /* 0x0001e80000000a00 */
[----:B------:R0:W-:Y:S01]  /*0890*/  STS.64 [R3+0x18], R22 ;  /* 0x0000181603007388 */ /* 0x0001e20000000a00 */
[----:B--2---:R-:W-:-:S04]  /*08a0*/  F2FP.F16.F32.PACK_AB R19, RZ, R19 ;  /* 0x00000013ff13723e */ /* 0x004fc800000000ff */
[----:B------:R-:W-:-:S05]  /*08b0*/  PRMT R19, R26, 0x5410, R19 ;  /* 0x000054101a137816 */ /* 0x000fca0000000013 */
[----:B------:R0:W-:Y:S02]  /*08c0*/  STS.64 [R3+0x8], R18 ;  /* 0x0000081203007388 */ /* 0x0001e40000000a00 */
.L_x_4:
[----:B------:R-:W-:Y:S05]  /*08d0*/  BSYNC.RECONVERGENT B2 ;  /* 0x0000000000027941 */ /* 0x000fea0003800200 */
.L_x_3:
[----:B------:R-:W-:-:S03]  /*08e0*/  UMOV UR4, 0xffffffff ;  /* 0xffffffff00047882 */ /* 0x000fc60000000000 */
[----:B------:R-:W-:Y:S05]  /*08f0*/  BRA.DIV UR4, `(.L_x_5) ;  /* 0x0000003204007947 */ /* 0x000fea000b800000 */
[----:B------:R-:W-:Y:S01]  /*0900*/  NOP ;  /* 0x0000000000007918 */ /* 0x000fe20000000000 */
.L_x_77:
[----:B------:R-:W2:Y:S01]  /*0910*/  S2R R33, SR_LANEID ;  /* 0x0000000000217919 */ /* 0x000ea20000000000 */
[----:B------:R-:W-:Y:S05]  /*0920*/  WARPSYNC.ALL ;  /* 0x0000000000007948 */ /* 0x000fea0003800000 */
[----:B0-----:R-:W0:Y:S01]  /*0930*/  S2R R19, SR_CgaCtaId ;  /* 0x0000000000137919 */ /* 0x001e220000008800 */
[----:B------:R-:W-:Y:S01]  /*0940*/  BSSY.RECONVERGENT B2, `(.L_x_6) ;  /* 0x0000094000027945 */ /* 0x000fe20003800200 */
[----:B--2---:R-:W-:Y:S02]  /*0950*/  SHF.R.U32.HI R16, RZ, 0x3, R33 ;  /* 0x00000003ff107819 */ /* 0x004fe40000011621 */
[----:B------:R-:W-:-:S03]  /*0960*/  LOP3.LUT R17, R33, 0x7, RZ, 0xc0, !PT ;  /* 0x0000000721117812 */ /* 0x000fc600078ec0ff */
[----:B------:R-:W-:Y:S01]  /*0970*/  IMAD.SHL.U32 R18, R16, 0x8, RZ ;  /* 0x0000000810127824 */ /* 0x000fe200078e00ff */
[----:B------:R-:W-:-:S04]  /*0980*/  SHF.R.U32.HI R16, RZ, 0x4, R33 ;  /* 0x00000004ff107819 */ /* 0x000fc80000011621 */
[----:B------:R-:W-:Y:S01]  /*0990*/  LOP3.LUT R17, R18, 0x8, R17, 0xe2, !PT ;  /* 0x0000000812117812 */ /* 0x000fe200078ee211 */
[----:B------:R-:W-:Y:S01]  /*09a0*/  IMAD.SHL.U32 R16, R16, 0x8, RZ ;  /* 0x0000000810107824 */ /* 0x000fe200078e00ff */
[----:B------:R-:W-:-:S03]  /*09b0*/  MOV R18, 0x400 ;  /* 0x0000040000127802 */ /* 0x000fc60000000f00 */
[----:B------:R-:W-:Y:S01]  /*09c0*/  IMAD R16, R17, 0x10, R16 ;  /* 0x0000001011107824 */ /* 0x000fe200078e0210 */
[----:B0-----:R-:W-:-:S05]  /*09d0*/  LEA R19, R19, R18, 0x18 ;  /* 0x0000001213137211 */ /* 0x001fca00078ec0ff */
[----:B------:R-:W-:-:S05]  /*09e0*/  IMAD.U32 R39, R16, 0x2, R19 ;  /* 0x0000000210277824 */ /* 0x000fca00078e0013 */
[----:B------:R0:W2:Y:S01]  /*09f0*/  LDSM.16.M88.4 R16, [R39] ;  /* 0x000000002710783b */ /* 0x0000a20000000200 */
[----:B------:R-:W-:Y:S05]  /*0a00*/  @P4 BRA `(.L_x_7) ;  /* 0x00000008001c4947 */ /* 0x000fea0003800000 */
[----:B------:R-:W3:Y:S01]  /*0a10*/  LDC R24, c[0x0][0x3b0] ;  /* 0x0000ec00ff187b82 */ /* 0x000ee20000000800 */
[----:B------:R-:W-:Y:S02]  /*0a20*/  IMAD R27, R31, 0x10, R2 ;  /* 0x000000101f1b7824 */ /* 0x000fe400078e0202 */
[----:B------:R-:W-:-:S05]  /*0a30*/  IMAD.MOV.U32 R25, RZ, RZ, RZ ;  /* 0x000000ffff197224 */ /* 0x000fca00078e00ff */
[----:B------:R-:W4:Y:S01]  /*0a40*/  LDC R22, c[0x0][0x3a0] ;  /* 0x0000e800ff167b82 */ /* 0x000f220000000800 */
[----:B---3--:R-:W-:-:S04]  /*0a50*/  ISETP.GE.AND P0, PT, R27, R24, PT ;  /* 0x000000181b00720c */ /* 0x008fc80003f06270 */
[----:B----4-:R-:W-:-:S13]  /*0a60*/  ISETP.LT.OR P5, PT, R22, 0x1, P0 ;  /* 0x000000011600780c */ /* 0x010fda00007a1670 */
[----:B------:R-:W3:Y:S01]  /*0a70*/  @!P5 LDC.64 R52, c[0x0][0x390] ;  /* 0x0000e400ff34db82 */ /* 0x000ee20000000a00 */
[----:B------:R-:W-:-:S04]  /*0a80*/  @!P5 IMAD R21, R24, UR12, R27 ;  /* 0x0000000c1815dc24 */ /* 0x000fc8000f8e021b */
[----:B---3--:R-:W-:-:S05]  /*0a90*/  @!P5 IMAD.WIDE R52, R21, 0x4, R52 ;  /* 0x000000041534d825 */ /* 0x008fca00078e0234 */
[----:B------:R-:W3:Y:S01]  /*0aa0*/  @!P5 LDG.E R25, desc[UR10][R52.64] ;  /* 0x0000000a3419d981 */ /* 0x000ee2000c1e1900 */
[----:B------:R-:W-:Y:S01]  /*0ab0*/  ISETP.LT.OR P5, PT, R22, 0x2, P0 ;  /* 0x000000021600780c */ /* 0x000fe200007a1670 */
[----:B------:R-:W-:-:S12]  /*0ac0*/  IMAD.MOV.U32 R38, RZ, RZ, RZ ;  /* 0x000000ffff267224 */ /* 0x000fd800078e00ff */
[----:B------:R-:W4:Y:S01]  /*0ad0*/  @!P5 LDC.64 R20, c[0x0][0x390] ;  /* 0x0000e400ff14db82 */ /* 0x000f220000000a00 */
[----:B------:R-:W-:-:S04]  /*0ae0*/  @!P5 IMAD R23, R24, UR14, R27 ;  /* 0x0000000e1817dc24 */ /* 0x000fc8000f8e021b */
[----:B----4-:R-:W-:-:S05]  /*0af0*/  @!P5 IMAD.WIDE R20, R23, 0x4, R20 ;  /* 0x000000041714d825 */ /* 0x010fca00078e0214 */
[----:B------:R4:W5:Y:S01]  /*0b00*/  @!P5 LDG.E R38, desc[UR10][R20.64] ;  /* 0x0000000a1426d981 */ /* 0x000962000c1e1900 */
[----:B------:R-:W-:Y:S01]  /*0b10*/  ISETP.LT.OR P5, PT, R22, 0x3, P0 ;  /* 0x000000031600780c */ /* 0x000fe200007a1670 */
[----:B------:R-:W-:-:S12]  /*0b20*/  IMAD.MOV.U32 R40, RZ, RZ, RZ ;  /* 0x000000ffff287224 */ /* 0x000fd800078e00ff */
[----:B----4-:R-:W4:Y:S01]  /*0b30*/  @!P5 LDC.64 R20, c[0x0][0x390] ;  /* 0x0000e400ff14db82 */ /* 0x010f220000000a00 */
[----:B------:R-:W-:-:S04]  /*0b40*/  @!P5 IMAD R23, R24, UR15, R27 ;  /* 0x0000000f1817dc24 */ /* 0x000fc8000f8e021b */
[----:B----4-:R-:W-:-:S05]  /*0b50*/  @!P5 IMAD.WIDE R20, R23, 0x4, R20 ;  /* 0x000000041714d825 */ /* 0x010fca00078e0214 */
[----:B------:R4:W2:Y:S01]  /*0b60*/  @!P5 LDG.E R40, desc[UR10][R20.64] ;  /* 0x0000000a1428d981 */ /* 0x0008a2000c1e1900 */
[----:B------:R-:W-:-:S13]  /*0b70*/  ISETP.LT.OR P5, PT, R22, 0x4, P0 ;  /* 0x000000041600780c */ /* 0x000fda00007a1670 */
[----:B------:R-:W1:Y:S01]  /*0b80*/  @!P5 LDC.64 R52, c[0x0][0x390] ;  /* 0x0000e400ff34db82 */ /* 0x000e620000000a00 */
[----:B------:R-:W-:-:S04]  /*0b90*/  @!P5 IMAD R23, R24, UR16, R27 ;  /* 0x000000101817dc24 */ /* 0x000fc8000f8e021b */
[----:B-1----:R-:W-:-:S04]  /*0ba0*/  @!P5 IMAD.WIDE R52, R23, 0x4, R52 ;  /* 0x000000041734d825 */ /* 0x002fc800078e0234 */
[----:B------:R-:W-:-:S06]  /*0bb0*/  IMAD.MOV.U32 R23, RZ, RZ, RZ ;  /* 0x000000ffff177224 */ /* 0x000fcc00078e00ff */
[----:B------:R1:W2:Y:S01]  /*0bc0*/  @!P5 LDG.E R23, desc[UR10][R52.64] ;  /* 0x0000000a3417d981 */ /* 0x0002a2000c1e1900 */
[----:B------:R-:W-:-:S13]  /*0bd0*/  ISETP.LT.OR P5, PT, R22, 0x5, P0 ;  /* 0x000000051600780c */ /* 0x000fda00007a1670 */
[----:B----4-:R-:W4:Y:S01]  /*0be0*/  @!P5 LDC.64 R20, c[0x0][0x390] ;  /* 0x0000e400ff14db82 */ /* 0x010f220000000a00 */
[----:B------:R-:W-:-:S04]  /*0bf0*/  @!P5 IMAD R26, R24, UR17, R27 ;  /* 0x00000011181adc24 */ /* 0x000fc8000f8e021b */
[----:B----4-:R-:W-:-:S04]  /*0c00*/  @!P5 IMAD.WIDE R20, R26, 0x4, R20 ;  /* 0x000000041a14d825 */ /* 0x010fc800078e0214 */
[----:B------:R-:W-:-:S06]  /*0c10*/  IMAD.MOV.U32 R26, RZ, RZ, RZ ;  /* 0x000000ffff1a7224 */ /* 0x000fcc00078e00ff */
[----:B------:R4:W2:Y:S01]  /*0c20*/  @!P5 LDG.E R26, desc[UR10][R20.64] ;  /* 0x0000000a141ad981 */ /* 0x0008a2000c1e1900 */
[----:B------:R-:W-:-:S13]  /*0c30*/  ISETP.LT.OR P5, PT, R22, 0x6, P0 ;  /* 0x000000061600780c */ /* 0x000fda00007a1670 */
[----:B-1----:R-:W1:Y:S01]  /*0c40*/  @!P5 LDC.64 R52, c[0x0][0x390] ;  /* 0x0000e400ff34db82 */ /* 0x002e620000000a00 */
[----:B---3--:R-:W-:-:S04]  /*0c50*/  F2FP.F16.F32.PACK_AB R25, RZ, R25 ;  /* 0x00000019ff19723e */ /* 0x008fc800000000ff */
[----:B----4-:R-:W-:Y:S01]  /*0c60*/  PRMT R21, R25, 0x7610, R21 ;  /* 0x0000761019157816 */ /* 0x010fe20000000015 */
[----:B------:R-:W-:-:S04]  /*0c70*/  @!P5 IMAD R25, R24, UR18, R27 ;  /* 0x000000121819dc24 */ /* 0x000fc8000f8e021b */
[----:B-1----:R-:W-:Y:S01]  /*0c80*/  @!P5 IMAD.WIDE R52, R25, 0x4, R52 ;  /* 0x000000041934d825 */ /* 0x002fe200078e0234 */
[----:B------:R1:W-:Y:S03]  /*0c90*/  STS.U16 [R29], R21 ;  /* 0x000000151d007388 */ /* 0x0003e60000000400 */
[----:B------:R-:W-:-:S06]  /*0ca0*/  IMAD.MOV.U32 R25, RZ, RZ, RZ ;  /* 0x000000ffff197224 */ /* 0x000fcc00078e00ff */
[----:B------:R3:W4:Y:S01]  /*0cb0*/  @!P5 LDG.E R25, desc[UR10][R52.64] ;  /* 0x0000000a3419d981 */ /* 0x000722000c1e1900 */
[----:B------:R-:W-:Y:S01]  /*0cc0*/  ISETP.LT.OR P5, PT, R22, 0x7, P0 ;  /* 0x000000071600780c */ /* 0x000fe200007a1670 */
[----:B---3--:R-:W-:-:S12]  /*0cd0*/  IMAD.MOV.U32 R52, RZ, RZ, RZ ;  /* 0x000000ffff347224 */ /* 0x008fd800078e00ff */
[----:B-1----:R-:W1:Y:S01]  /*0ce0*/  @!P5 LDC.64 R20, c[0x0][0x390] ;  /* 0x0000e400ff14db82 */ /* 0x002e620000000a00 */
[----:B------:R-:W-:Y:S01]  /*0cf0*/  @!P5 IMAD R53, R24, UR19, R27 ;  /* 0x000000131835dc24 */ /* 0x000fe2000f8e021b */
[----:B-----5:R-:W-:-:S03]  /*0d00*/  F2FP.F16.F32.PACK_AB R38, RZ, R38 ;  /* 0x00000026ff26723e */ /* 0x020fc600000000ff */
[----:B-1----:R-:W-:-:S05]  /*0d10*/  @!P5 IMAD.WIDE R20, R53, 0x4, R20 ;  /* 0x000000043514d825 */ /* 0x002fca00078e0214 */
[----:B------:R1:W3:Y:S01]  /*0d20*/  @!P5 LDG.E R52, desc[UR10][R20.64] ;  /* 0x0000000a1434d981 */ /* 0x0002e2000c1e1900 */
[----:B------:R-:W-:-:S13]  /*0d30*/  ISETP.LT.OR P5, PT, R22, 0x8, P0 ;  /* 0x000000081600780c */ /* 0x000fda00007a1670 */
[----:B-1----:R-:W1:Y:S01]  /*0d40*/  @!P5 LDC.64 R20, c[0x0][0x390] ;  /* 0x0000e400ff14db82 */ /* 0x002e620000000a00 */
[----:B------:R-:W-:Y:S01]  /*0d50*/  @!P5 IMAD R53, R24, UR20, R27 ;  /* 0x000000141835dc24 */ /* 0x000fe2000f8e021b */
[----:B------:R5:W-:Y:S01]  /*0d60*/  STS.U16 [R29+0x20], R38 ;  /* 0x000020261d007388 */ /* 0x000be20000000400 */
[----:B--2---:R-:W-:Y:S01]  /*0d70*/  F2FP.F16.F32.PACK_AB R40, RZ, R40 ;  /* 0x00000028ff28723e */ /* 0x004fe200000000ff */
[----:B-----5:R-:W-:Y:S02]  /*0d80*/  IMAD.MOV.U32 R38, RZ, RZ, RZ ;  /* 0x000000ffff267224 */ /* 0x020fe400078e00ff */
[----:B-1----:R-:W-:-:S05]  /*0d90*/  @!P5 IMAD.WIDE R20, R53, 0x4, R20 ;  /* 0x000000043514d825 */ /* 0x002fca00078e0214 */
[----:B------:R1:W2:Y:S01]  /*0da0*/  @!P5 LDG.E R38, desc[UR10][R20.64] ;  /* 0x0000000a1426d981 */ /* 0x0002a2000c1e1900 */
[----:B------:R-:W-:-:S13]  /*0db0*/  ISETP.LT.OR P5, PT, R22, 0x9, P0 ;  /* 0x000000091600780c */ /* 0x000fda00007a1670 */
[----:B-1----:R-:W1:Y:S01]  /*0dc0*/  @!P5 LDC.64 R20, c[0x0][0x390] ;  /* 0x0000e400ff14db82 */ /* 0x002e620000000a00 */
[----:B------:R-:W-:Y:S01]  /*0dd0*/  @!P5 IMAD R53, R24, UR21, R27 ;  /* 0x000000151835dc24 */ /* 0x000fe2000f8e021b */
[----:B------:R5:W-:Y:S02]  /*0de0*/  STS.U16 [R29+0x40], R40 ;  /* 0x000040281d007388 */ /* 0x000be40000000400 */
[----:B-----5:R-:W-:Y:S02]  /*0df0*/  IMAD.MOV.U32 R40, RZ, RZ, RZ ;  /* 0x000000ffff287224 */ /* 0x020fe400078e00ff */
[----:B-1----:R-:W-:-:S05]  /*0e00*/  @!P5 IMAD.WIDE R20, R53, 0x4, R20 ;  /* 0x000000043514d825 */ /* 0x002fca00078e0214 */
[----:B------:R1:W5:Y:S01]  /*0e10*/  @!P5 LDG.E R40, desc[UR10][R20.64] ;  /* 0x0000000a1428d981 */ /* 0x000362000c1e1900 */
[----:B------:R-:W-:-:S13]  /*0e20*/  ISETP.LT.OR P5, PT, R22, 0xa, P0 ;  /* 0x0000000a1600780c */ /* 0x000fda00007a1670 */
[----:B-1----:R-:W1:Y:S01]  /*0e30*/  @!P5 LDC.64 R20, c[0x0][0x390] ;  /* 0x0000e400ff14db82 */ /* 0x002e620000000a00 */
[----:B------:R-:W-:-:S04]  /*0e40*/  F2FP.F16.F32.PACK_AB R23, RZ, R23 ;  /* 0x00000017ff17723e */ /* 0x000fc800000000ff */
[----:B------:R-:W-:Y:S01]  /*0e50*/  PRMT R53, R23, 0x7610, R53 ;  /* 0x0000761017357816 */ /* 0x000fe20000000035 */
[----:B------:R-:W-:Y:S01]  /*0e60*/  @!P5 IMAD R23, R24, UR22, R27 ;  /* 0x000000161817dc24 */ /* 0x000fe2000f8e021b */
[----:B------:R-:W-:-:S05]  /*0e70*/  F2FP.F16.F32.PACK_AB R26, RZ, R26 ;  /* 0x0000001aff1a723e */ /* 0x000fca00000000ff */
[----:B------:R0:W-:Y:S01]  /*0e80*/  STS.U16 [R29+0x80], R26 ;  /* 0x0000801a1d007388 */ /* 0x0001e20000000400 */
[----:B-1----:R-:W-:-:S04]  /*0e90*/  @!P5 IMAD.WIDE R20, R23, 0x4, R20 ;  /* 0x000000041714d825 */ /* 0x002fc800078e0214 */
[----:B0-----:R-:W-:-:S06]  /*0ea0*/  IMAD.MOV.U32 R26, RZ, RZ, RZ ;  /* 0x000000ffff1a7224 */ /* 0x001fcc00078e00ff */
[----:B------:R0:W5:Y:S01]  /*0eb0*/  @!P5 LDG.E R26, desc[UR10][R20.64] ;  /* 0x0000000a141ad981 */ /* 0x000162000c1e1900 */
[----:B------:R-:W-:-:S13]  /*0ec0*/  ISETP.LT.OR P5, PT, R22, 0xb, P0 ;  /* 0x0000000b1600780c */ /* 0x000fda00007a1670 */
[----:B0-----:R-:W0:Y:S01]  /*0ed0*/  @!P5 LDC.64 R20, c[0x0][0x390] ;  /* 0x0000e400ff14db82 */ /* 0x001e220000000a00 */
[----:B------:R-:W-:-:S04]  /*0ee0*/  @!P5 IMAD R23, R24, UR24, R27 ;  /* 0x000000181817dc24 */ /* 0x000fc8000f8e021b */
[----:B0-----:R-:W-:-:S04]  /*0ef0*/  @!P5 IMAD.WIDE R20, R23, 0x4, R20 ;  /* 0x000000041714d825 */ /* 0x001fc800078e0214 */
[----:B------:R-:W-:-:S06]  /*0f00*/  IMAD.MOV.U32 R23, RZ, RZ, RZ ;  /* 0x000000ffff177224 */ /* 0x000fcc00078e00ff */
[----:B------:R0:W5:Y:S01]  /*0f10*/  @!P5 LDG.E R23, desc[UR10][R20.64] ;  /* 0x0000000a1417d981 */ /* 0x000162000c1e1900 */
[----:B------:R-:W-:-:S13]  /*0f20*/  ISETP.LT.OR P5, PT, R22, 0xc, P0 ;  /* 0x0000000c1600780c */ /* 0x000fda00007a1670 */
[----:B0-----:R-:W0:Y:S01]  /*0f30*/  @!P5 LDC.64 R20, c[0x0][0x390] ;  /* 0x0000e400ff14db82 */ /* 0x001e220000000a00 */
[----:B------:R1:W-:Y:S02]  /*0f40*/  STS.U16 [R29+0x60], R53 ;  /* 0x000060351d007388 */ /* 0x0003e40000000400 */
[----:B-1----:R-:W-:Y:S01]  /*0f50*/  @!P5 IMAD R53, R24, UR25, R27 ;  /* 0x000000191835dc24 */ /* 0x002fe2000f8e021b */
[----:B----4-:R-:W-:-:S05]  /*0f60*/  F2FP.F16.F32.PACK_AB R25, RZ, R25 ;  /* 0x00000019ff19723e */ /* 0x010fca00000000ff */
[----:B------:R1:W-:Y:S02]  /*0f70*/  STS.U16 [R29+0xa0], R25 ;  /* 0x0000a0191d007388 */ /* 0x0003e40000000400 */
[----:B-1----:R-:W-:Y:S01]  /*0f80*/  IMAD.MOV.U32 R25, RZ, RZ, RZ ;  /* 0x000000ffff197224 */ /* 0x002fe200078e00ff */
[----:B---3--:R-:W-:-:S05]  /*0f90*/  F2FP.F16.F32.PACK_AB R52, RZ, R52 ;  /* 0x00000034ff34723e */ /* 0x008fca00000000ff */
[----:B------:R0:W-:Y:S02]  /*0fa0*/  STS.U16 [R29+0xc0], R52 ;  /* 0x0000c0341d007388 */ /* 0x0001e40000000400 */
[----:B0-----:R-:W-:-:S05]  /*0fb0*/  @!P5 IMAD.WIDE R52, R53, 0x4, R20 ;  /* 0x000000043534d825 */ /* 0x001fca00078e0214 */
[----:B------:R0:W3:Y:S01]  /*0fc0*/  @!P5 LDG.E R25, desc[UR10][R52.64] ;  /* 0x0000000a3419d981 */ /* 0x0000e2000c1e1900 */
[----:B------:R-:W-:-:S13]  /*0fd0*/  ISETP.LT.OR P5, PT, R22, 0xd, P0 ;  /* 0x0000000d1600780c */ /* 0x000fda00007a1670 */
[----:B------:R-:W1:Y:S01]  /*0fe0*/  @!P5 LDC.64 R20, c[0x0][0x390] ;  /* 0x0000e400ff14db82 */ /* 0x000e620000000a00 */
[----:B0-----:R-:W-:Y:S02]  /*0ff0*/  @!P5 IMAD R53, R24, UR26, R27 ;  /* 0x0000001a1835dc24 */ /* 0x001fe4000f8e021b */
[----:B------:R-:W-:Y:S02]  /*1000*/  IMAD.MOV.U32 R52, RZ, RZ, RZ ;  /* 0x000000ffff347224 */ /* 0x000fe400078e00ff */
[----:B-1----:R-:W-:-:S05]  /*1010*/  @!P5 IMAD.WIDE R20, R53, 0x4, R20 ;  /* 0x000000043514d825 */ /* 0x002fca00078e0214 */
[----:B------:R0:W4:Y:S01]  /*1020*/  @!P5 LDG.E R52, desc[UR10][R20.64] ;  /* 0x0000000a1434d981 */ /* 0x000122000c1e1900 */
[----:B------:R-:W-:Y:S02]  /*1030*/  ISETP.LT.OR P5, PT, R22, 0xe, P0 ;  /* 0x0000000e1600780c */ /* 0x000fe400007a1670 */
[----:B--2---:R-:W-:-:S11]  /*1040*/  F2FP.F16.F32.PACK_AB R38, RZ, R38 ;  /* 0x00000026ff26723e */ /* 0x004fd600000000ff */
[----:B0-----:R-:W0:Y:S01]  /*1050*/  @!P5 LDC.64 R20, c[0x0][0x390] ;  /* 0x0000e400ff14db82 */ /* 0x001e220000000a00 */
[----:B------:R-:W-:Y:S01]  /*1060*/  PRMT R53, R38, 0x7610, R53 ;  /* 0x0000761026357816 */ /* 0x000fe20000000035 */
[----:B------:R-:W-:-:S04]  /*1070*/  IMAD.MOV.U32 R38, RZ, RZ, RZ ;  /* 0x000000ffff267224 */ /* 0x000fc800078e00ff */
[----:B------:R1:W-:Y:S02]  /*1080*/  STS.U16 [R29+0xe0], R53 ;  /* 0x0000e0351d007388 */ /* 0x0003e40000000400 */
[----:B-1----:R-:W-:-:S04]  /*1090*/  @!P5 IMAD R53, R24, UR27, R27 ;  /* 0x0000001b1835dc24 */ /* 0x002fc8000f8e021b */
[----:B0-----:R-:W-:-:S05]  /*10a0*/  @!P5 IMAD.WIDE R20, R53, 0x4, R20 ;  /* 0x000000043514d825 */ /* 0x001fca00078e0214 */
[----:B------:R0:W2:Y:S01]  /*10b0*/  @!P5 LDG.E R38, desc[UR10][R20.64] ;  /* 0x0000000a1426d981 */ /* 0x0000a2000c1e1900 */
[C---:B------:R-:W-:Y:S02]  /*10c0*/  ISETP.LT.OR P5, PT, R22.reuse, 0xf, P0 ;  /* 0x0000000f1600780c */ /* 0x040fe400007a1670 */
[----:B------:R-:W-:Y:S02]  /*10d0*/  ISETP.LT.OR P0, PT, R22, 0x10, P0 ;  /* 0x000000101600780c */ /* 0x000fe40000701670 */
[----:B-----5:R-:W-:-:S05]  /*10e0*/  F2FP.F16.F32.PACK_AB R40, RZ, R40 ;  /* 0x00000028ff28723e */ /* 0x020fca00000000ff */
[----:B------:R1:W-:Y:S04]  /*10f0*/  STS.U16 [R29+0x100], R40 ;  /* 0x000100281d007388 */ /* 0x0003e80000000400 */
[C-C-:B------:R-:W-:Y:S02]  /*1100*/  @!P5 IMAD R53, R24.reuse, UR28, R27.reuse ;  /* 0x0000001c1835dc24 */ /* 0x140fe4000f8e021b */
[----:B------:R-:W-:Y:S01]  /*1110*/  @!P0 IMAD R24, R24, UR5, R27 ;  /* 0x0000000518188c24 */ /* 0x000fe2000f8e021b */
[----:B0-----:R-:W-:Y:S02]  /*1120*/  F2FP.F16.F32.PACK_AB R21, RZ, R26 ;  /* 0x0000001aff15723e */ /* 0x001fe400000000ff */
[----:B------:R-:W0:Y:S01]  /*1130*/  @!P0 LDC.64 R26, c[0x0][0x390] ;  /* 0x0000e400ff1a8b82 */ /* 0x000e220000000a00 */
[----:B------:R-:W-:Y:S01]  /*1140*/  IMAD.MOV.U32 R20, RZ, RZ, RZ ;  /* 0x000000ffff147224 */ /* 0x000fe200078e00ff */
[----:B-1----:R-:W-:-:S06]  /*1150*/  F2FP.F16.F32.PACK_AB R40, RZ, R23 ;  /* 0x00000017ff28723e */ /* 0x002fcc00000000ff */
[----:B------:R-:W1:Y:S01]  /*1160*/  @!P5 LDC.64 R22, c[0x0][0x390] ;  /* 0x0000e400ff16db82 */ /* 0x000e620000000a00 */
[----:B0-----:R-:W-:-:S05]  /*1170*/  @!P0 IMAD.WIDE R26, R24, 0x4, R26 ;  /* 0x00000004181a8825 */ /* 0x001fca00078e021a */
[----:B------:R-:W5:Y:S01]  /*1180*/  @!P0 LDG.E R20, desc[UR10][R26.64] ;  /* 0x0000000a1a148981 */ /* 0x000f62000c1e1900 */
[----:B-1----:R-:W-:-:S04]  /*1190*/  @!P5 IMAD.WIDE R22, R53, 0x4, R22 ;  /* 0x000000043516d825 */ /* 0x002fc800078e0216 */
[----:B------:R-:W-:-:S06]  /*11a0*/  IMAD.MOV.U32 R53, RZ, RZ, RZ ;  /* 0x000000ffff357224 */ /* 0x000fcc00078e00ff */
[----:B------:R-:W5:Y:S04]  /*11b0*/  @!P5 LDG.E R53, desc[UR10][R22.64] ;  /* 0x0000000a1635d981 */ /* 0x000f68000c1e1900 */
[----:B------:R0:W-:Y:S04]  /*11c0*/  STS.U16 [R29+0x120], R21 ;  /* 0x000120151d007388 */ /* 0x0001e80000000400 */
[----:B------:R0:W-:Y:S01]  /*11d0*/  STS.U16 [R29+0x140], R40 ;  /* 0x000140281d007388 */ /* 0x0001e20000000400 */
[----:B---3--:R-:W-:-:S05]  /*11e0*/  F2FP.F16.F32.PACK_AB R25, RZ, R25 ;  /* 0x00000019ff19723e */ /* 0x008fca00000000ff */
[----:B------:R0:W-:Y:S01]  /*11f0*/  STS.U16 [R29+0x160], R25 ;  /* 0x000160191d007388 */ /* 0x0001e20000000400 */
[----:B----4-:R-:W-:-:S05]  /*1200*/  F2FP.F16.F32.PACK_AB R52, RZ, R52 ;  /* 0x00000034ff34723e */ /* 0x010fca00000000ff */
[----:B------:R0:W-:Y:S01]  /*1210*/  STS.U16 [R29+0x180], R52 ;  /* 0x000180341d007388 */ /* 0x0001e20000000400 */
[----:B--2---:R-:W-:-:S05]  /*1220*/  F2FP.F16.F32.PACK_AB R38, RZ, R38 ;  /* 0x00000026ff26723e */ /* 0x004fca00000000ff */
[----:B------:R0:W-:Y:S01]  /*1230*/  STS.U16 [R29+0x1a0], R38 ;  /* 0x0001a0261d007388 */ /* 0x0001e20000000400 */
[----:B-----5:R-:W-:-:S05]  /*1240*/  F2FP.F16.F32.PACK_AB R20, RZ, R20 ;  /* 0x00000014ff14723e */ /* 0x020fca00000000ff */
[----:B------:R0:W-:Y:S01]  /*1250*/  STS.U16 [R29+0x1e0], R20 ;  /* 0x0001e0141d007388 */ /* 0x0001e20000000400 */
[----:B------:R-:W-:-:S05]  /*1260*/  F2FP.F16.F32.PACK_AB R53, RZ, R53 ;  /* 0x00000035ff35723e */ /* 0x000fca00000000ff */
[----:B------:R0:W-:Y:S02]  /*1270*/  STS.U16 [R29+0x1c0], R53 ;  /* 0x0001c0351d007388 */ /* 0x0001e40000000400 */
.L_x_7:
[----:B------:R-:W-:Y:S05]  /*1280*/  BSYNC.RECONVERGENT B2 ;  /* 0x0000000000027941 */ /* 0x000fea0003800200 */
.L_x_6:
[----:B------:R-:W3:Y:S01]  /*1290*/  S2UR UR7, SR_CgaCtaId ;  /* 0x00000000000779c3 */ /* 0x000ee20000008800 */
[--C-:B0-----:R-:W-:Y:S01]  /*12a0*/  SHF.R.U32.HI R20, RZ, 0x3, R33.reuse ;  /* 0x00000003ff147819 */ /* 0x101fe20000011621 */
[----:B------:R-:W-:Y:S01]  /*12b0*/  UMOV UR6, 0x400 ;  /* 0x0000040000067882 */ /* 0x000fe20000000000 */
[----:B------:R-:W-:Y:S01]  /*12c0*/  SHF.R.U32.HI R21, RZ, 0x4, R33 ;  /* 0x00000004ff157819 */ /* 0x000fe20000011621 */
[----:B------:R-:W-:Y:S01]  /*12d0*/  UIADD3 UR4, UPT, UPT, UR6, 0x200, URZ ;  /* 0x0000020006047890 */ /* 0x000fe2000fffe0ff */
[----:B------:R-:W-:Y:S01]  /*12e0*/  LOP3.LUT R22, R33, 0x7, RZ, 0xc0, !PT ;  /* 0x0000000721167812 */ /* 0x000fe200078ec0ff */
[----:B------:R-:W-:Y:S01]  /*12f0*/  IMAD.SHL.U32 R20, R20, 0x8, RZ ;  /* 0x0000000814147824 */ /* 0x000fe200078e00ff */
[----:B------:R-:W-:-:S04]  /*1300*/  NOP ;  /* 0x0000000000007918 */ /* 0x000fc80000000000 */
[----:B------:R-:W-:Y:S01]  /*1310*/  LOP3.LUT R20, R20, 0x8, RZ, 0xe2, !PT ;  /* 0x0000000814147812 */ /* 0x000fe200078ee2ff */
[----:B------:R-:W-:Y:S01]  /*1320*/  IMAD R21, R21, 0x8, R22 ;  /* 0x0000000815157824 */ /* 0x000fe200078e0216 */
[----:B------:R-:W-:Y:S03]  /*1330*/  BSSY.RELIABLE B2, `(.L_x_8) ;  /* 0x00000cc000027945 */ /* 0x000fe60003800100 */
[----:B------:R-:W-:Y:S01]  /*1340*/  IMAD R20, R21, 0x10, R20 ;  /* 0x0000001015147824 */ /* 0x000fe200078e0214 */
[----:B---3--:R-:W-:-:S06]  /*1350*/  ULEA UR4, UR7, UR4, 0x18 ;  /* 0x0000000407047291 */ /* 0x008fcc000f8ec0ff */
[----:B------:R-:W-:Y:S01]  /*1360*/  LEA R38, R20, UR4, 0x1 ;  /* 0x0000000414267c11 */ /* 0x000fe2000f8e08ff */
[----:B------:R-:W-:Y:S01]  /*1370*/  UIADD3 UR4, UPT, UPT, UR6, 0x400, URZ ;  /* 0x0000040006047890 */ /* 0x000fe2000fffe0ff */
[----:B------:R-:W0:Y:S03]  /*1380*/  S2UR UR6, SR_CgaCtaId ;  /* 0x00000000000679c3 */ /* 0x000e260000008800 */
[----:B------:R-:W2:Y:S01]  /*1390*/  LDSM.16.M88.4 R20, [R38] ;  /* 0x000000002614783b */ /* 0x000ea20000000200 */
[----:B------:R-:W-:Y:S01]  /*13a0*/  ULEA UR4, UR7, UR4, 0x18 ;  /* 0x0000000407047291 */ /* 0x000fe2000f8ec0ff */
[----:B--2---:R-:W-:Y:S01]  /*13b0*/  HMMA.16816.F32 R24, R16, R20, RZ ;  /* 0x000000141018723c */ /* 0x004fe200000018ff */
[----:B------:R-:W-:Y:S02]  /*13c0*/  SHF.R.U32.HI R20, RZ, 0x2, R33 ;  /* 0x00000002ff147819 */ /* 0x000fe40000011621 */
[----:B------:R-:W-:-:S05]  /*13d0*/  LOP3.LUT R33, R33, 0x3, RZ, 0xc0, !PT ;  /* 0x0000000321217812 */ /* 0x000fca00078ec0ff */
[----:B------:R-:W-:Y:S01]  /*13e0*/  HMMA.16816.F32 R16, R16, R22, RZ ;  /* 0x000000161010723c */ /* 0x000fe200000018ff */
[----:B------:R-:W-:-:S05]  /*13f0*/  IMAD R33, R20, 0x8, R33 ;  /* 0x0000000814217824 */ /* 0x000fca00078e0221 */
[----:B------:R-:W-:Y:S01]  /*1400*/  LEA R33, R33, UR4, 0x3 ;  /* 0x0000000421217c11 */ /* 0x000fe2000f8e18ff */
[----:B------:R-:W-:Y:S02]  /*1410*/  UMOV UR4, 0x400 ;  /* 0x0000040000047882 */ /* 0x000fe40000000000 */
[----:B------:R-:W-:Y:S02]  /*1420*/  UIADD3 UR4, UPT, UPT, UR4, 0x400, URZ ;  /* 0x0000040004047890 */ /* 0x000fe4000fffe0ff */
[----:B------:R2:W-:Y:S02]  /*1430*/  STS.64 [R33], R24 ;  /* 0x0000001821007388 */ /* 0x0005e40000000a00 */
[----:B0-----:R-:W-:Y:S02]  /*1440*/  ULEA UR4, UR6, UR4, 0x18 ;  /* 0x0000000406047291 */ /* 0x001fe4000f8ec0ff */
[----:B------:R2:W-:Y:S04]  /*1450*/  STS.64 [R33+0x200], R26 ;  /* 0x0002001a21007388 */ /* 0x0005e80000000a00 */
[----:B------:R2:W-:Y:S01]  /*1460*/  STS.64 [R33+0x20], R16 ;  /* 0x0000201021007388 */ /* 0x0005e20000000a00 */
[----:B------:R-:W-:-:S03]  /*1470*/  LEA R40, R2, UR4, 0x6 ;  /* 0x0000000402287c11 */ /* 0x000fc6000f8e30ff */
[----:B------:R2:W-:Y:S01]  /*1480*/  STS.64 [R33+0x220], R18 ;  /* 0x0002201221007388 */ /* 0x0005e20000000a00 */
[----:B------:R-:W-:Y:S01]  /*1490*/  NOP ;  /* 0x0000000000007918 */ /* 0x000fe20000000000 */
[----:B------:R-:W-:Y:S05]  /*14a0*/  @!P4 BRA `(.L_x_9) ;  /* 0x000000000010c947 */ /* 0x000fea0003800000 */
[----:B------:R-:W-:-:S13]  /*14b0*/  ISETP.GT.AND P0, PT, R41, RZ, PT ;  /* 0x000000ff2900720c */ /* 0x000fda0003f04270 */
[----:B------:R-:W-:Y:S05]  /*14c0*/  @!P0 BREAK.RELIABLE B2 ;  /* 0x0000000000028942 */ /* 0x000fea0003800100 */
[----:B------:R-:W-:Y:S05]  /*14d0*/  @P0 BRA `(.L_x_10) ;  /* 0x0000000800c40947 */ /* 0x000fea0003800000 */
[----:B------:R-:W-:Y:S05]  /*14e0*/  BRA `(.L_x_2) ;  /* 0x0000001400fc7947 */ /* 0x000fea0003800000 */
.L_x_9:
[----:B------:R-:W0:Y:S02]  /*14f0*/  LDC R52, c[0x0][0x3a0] ;  /* 0x0000e800ff347b82 */ /* 0x000e240000000800 */
[C---:B0-----:R-:W-:Y:S02]  /*1500*/  ISETP.GE.AND P5, PT, R52.reuse, 0x1, PT ;  /* 0x000000013400780c */ /* 0x041fe40003fa6270 */
[----:B------:R-:W-:-:S11]  /*1510*/  ISETP.GE.AND P0, PT, R52, 0x2, PT ;  /* 0x000000023400780c */ /* 0x000fd60003f06270 */
[----:B--2---:R-:W-:Y:S04]  /*1520*/  @P5 LDS R16, [R40] ;  /* 0x0000000028105984 */ /* 0x004fe80000000800 */
[----:B------:R-:W0:Y:S04]  /*1530*/  @P5 LDS R17, [R0] ;  /* 0x0000000000115984 */ /* 0x000e280000000800 */
[----:B------:R-:W-:Y:S01]  /*1540*/  @P0 LDS R19, [R0+0x4] ;  /* 0x0000040000130984 */ /* 0x000fe20000000800 */
[----:B0-----:R-:W-:-:S05]  /*1550*/  @P5 FADD R17, R16, R17 ;  /* 0x0000001110115221 */ /* 0x001fca0000000000 */
[----:B------:R-:W-:Y:S01]  /*1560*/  @P5 STS [R0], R17 ;  /* 0x0000001100005388 */ /* 0x000fe20000000800 */
[----:B------:R-:W-:-:S03]  /*1570*/  ISETP.GE.AND P5, PT, R52, 0x3, PT ;  /* 0x000000033400780c */ /* 0x000fc60003fa6270 */
[----:B------:R-:W0:Y:S10]  /*1580*/  @P0 LDS R16, [R40+0x4] ;  /* 0x0000040028100984 */ /* 0x000e340000000800 */
[----:B------:R-:W-:Y:S01]  /*1590*/  @P5 LDS R21, [R0+0x8] ;  /* 0x0000080000155984 */ /* 0x000fe20000000800 */
[----:B0-----:R-:W-:-:S05]  /*15a0*/  @P0 FADD R19, R16, R19 ;  /* 0x0000001310130221 */ /* 0x001fca0000000000 */
[----:B------:R-:W-:Y:S01]  /*15b0*/  @P0 STS [R0+0x4], R19 ;  /* 0x0000041300000388 */ /* 0x000fe20000000800 */
[----:B------:R-:W-:-:S03]  /*15c0*/  ISETP.GE.AND P0, PT, R52, 0x4, PT ;  /* 0x000000043400780c */ /* 0x000fc60003f06270 */
[----:B------:R-:W0:Y:S10]  /*15d0*/  @P5 LDS R16, [R40+0x8] ;  /* 0x0000080028105984 */ /* 0x000e340000000800 */
[----:B------:R-:W-:Y:S01]  /*15e0*/  @P0 LDS R23, [R0+0xc] ;  /* 0x00000c0000170984 */ /* 0x000fe20000000800 */
[----:B0-----:R-:W-:-:S05]  /*15f0*/  @P5 FADD R21, R16, R21 ;  /* 0x0000001510155221 */ /* 0x001fca0000000000 */
[----:B------:R-:W-:Y:S01]  /*1600*/  @P5 STS [R0+0x8], R21 ;  /* 0x0000081500005388 */ /* 0x000fe20000000800 */
[----:B------:R-:W-:-:S03]  /*1610*/  ISETP.GE.AND P5, PT, R52, 0x5, PT ;  /* 0x000000053400780c */ /* 0x000fc60003fa6270 */
[----:B------:R-:W0:Y:S02]  /*1620*/  @P0 LDS R16, [R40+0xc] ;  /* 0x00000c0028100984 */ /* 0x000e240000000800 */
[----:B0-----:R-:W-:-:S08]  /*1630*/  @P0 FADD R17, R16, R23 ;  /* 0x0000001710110221 */ /* 0x001fd00000000000 */
[----:B------:R-:W-:Y:S04]  /*1640*/  @P5 LDS R23, [R0+0x10] ;  /* 0x0000100000175984 */ /* 0x000fe80000000800 */
[----:B------:R-:W-:Y:S01]  /*1650*/  @P0 STS [R0+0xc], R17 ;  /* 0x00000c1100000388 */ /* 0x000fe20000000800 */
        /* <DEDUP_REMOVED lines=54> */
[----:B------:R-:W-:Y:S04]  /*19c0*/  @P5 STS [R0+0x38], R19 ;  /* 0x0000381300005388 */ /* 0x000fe80000000800 */
[----:B------:R-:W0:Y:S02]  /*19d0*/  @P0 LDS R16, [R40+0x3c] ;  /* 0x00003c0028100984 */ /* 0x000e240000000800 */
[----:B0-----:R-:W-:-:S05]  /*19e0*/  @P0 FADD R21, R16, R21 ;  /* 0x0000001510150221 */ /* 0x001fca0000000000 */
[----:B------:R0:W-:Y:S01]  /*19f0*/  @P0 STS [R0+0x3c], R21 ;  /* 0x00003c1500000388 */ /* 0x0001e20000000800 */
[----:B------:R-:W-:-:S13]  /*1a00*/  ISETP.GT.AND P0, PT, R41, RZ, PT ;  /* 0x000000ff2900720c */ /* 0x000fda0003f04270 */
[----:B------:R-:W-:Y:S05]  /*1a10*/  @!P0 BREAK.RELIABLE B2 ;  /* 0x0000000000028942 */ /* 0x000fea0003800100 */
[----:B0-----:R-:W-:Y:S05]  /*1a20*/  @!P0 BRA `(.L_x_2) ;  /* 0x0000001000ac8947 */ /* 0x001fea0003800000 */
[----:B------:R-:W-:Y:S01]  /*1a30*/  IMAD.U32 R53, RZ, RZ, UR13 ;  /* 0x0000000dff357e24 */ /* 0x000fe2000f8e00ff */
[----:B------:R-:W-:Y:S01]  /*1a40*/  CS2R R26, SRZ ;  /* 0x00000000001a7805 */ /* 0x000fe2000001ff00 */
[----:B------:R-:W-:Y:S01]  /*1a50*/  IMAD.U32 R41, RZ, RZ, UR29 ;  /* 0x0000001dff297e24 */ /* 0x000fe2000f8e00ff */
[----:B------:R-:W0:Y:S01]  /*1a60*/  @P3 LDC.64 R24, c[0x0][0x390] ;  /* 0x0000e400ff183b82 */ /* 0x000e220000000a00 */
[----:B------:R-:W-:Y:S01]  /*1a70*/  IMAD R53, R53, 0x10, R2 ;  /* 0x0000001035357824 */ /* 0x000fe200078e0202 */
[----:B------:R-:W-:-:S04]  /*1a80*/  ISETP.NE.AND P6, PT, R32, RZ, PT ;  /* 0x000000ff2000720c */ /* 0x000fc80003fc5270 */
[----:B------:R-:W-:-:S04]  /*1a90*/  ISETP.GE.AND P0, PT, R53, UR29, PT ;  /* 0x0000001d35007c0c */ /* 0x000fc8000bf06270 */
[----:B------:R-:W-:-:S13]  /*1aa0*/  ISETP.LT.OR P5, PT, R52, 0x2, P0 ;  /* 0x000000023400780c */ /* 0x000fda00007a1670 */
[----:B------:R-:W2:Y:S01]  /*1ab0*/  @!P5 LDC.64 R16, c[0x0][0x390] ;  /* 0x0000e400ff10db82 */ /* 0x000ea20000000a00 */
[----:B------:R-:W-:-:S04]  /*1ac0*/  @!P5 IMAD R19, R41, UR14, R53 ;  /* 0x0000000e2913dc24 */ /* 0x000fc8000f8e0235 */
[----:B--2---:R-:W-:-:S05]  /*1ad0*/  @!P5 IMAD.WIDE.U32 R18, R19, 0x4, R16 ;  /* 0x000000041312d825 */ /* 0x004fca00078e0010 */
[----:B------:R2:W3:Y:S01]  /*1ae0*/  @!P5 LDG.E R27, desc[UR10][R18.64] ;  /* 0x0000000a121bd981 */ /* 0x0004e2000c1e1900 */
[----:B------:R-:W-:-:S13]  /*1af0*/  ISETP.LT.OR P5, PT, R52, 0xc, P0 ;  /* 0x0000000c3400780c */ /* 0x000fda00007a1670 */
[----:B------:R-:W4:Y:S01]  /*1b00*/  @!P5 LDC.64 R16, c[0x0][0x390] ;  /* 0x0000e400ff10db82 */ /* 0x000f220000000a00 */
[----:B------:R-:W-:-:S04]  /*1b10*/  @!P5 IMAD R21, R41, UR25, R53 ;  /* 0x000000192915dc24 */ /* 0x000fc8000f8e0235 */
[----:B----4-:R-:W-:-:S05]  /*1b20*/  @!P5 IMAD.WIDE.U32 R20, R21, 0x4, R16 ;  /* 0x000000041514d825 */ /* 0x010fca00078e0010 */
[----:B------:R4:W5:Y:S01]  /*1b30*/  @!P5 LDG.E R26, desc[UR10][R20.64] ;  /* 0x0000000a141ad981 */ /* 0x000962000c1e1900 */
[----:B--2---:R-:W-:Y:S01]  /*1b40*/  @P3 IMAD R19, R41, UR20, R53 ;  /* 0x0000001429133c24 */ /* 0x004fe2000f8e0235 */
[----:B------:R-:W-:-:S03]  /*1b50*/  ISETP.LT.OR P5, PT, R52, 0xe, P0 ;  /* 0x0000000e3400780c */ /* 0x000fc600007a1670 */
[----:B0-----:R-:W-:Y:S01]  /*1b60*/  @P3 IMAD.WIDE.U32 R24, R19, 0x4, R24 ;  /* 0x0000000413183825 */ /* 0x001fe200078e0018 */
[----:B------:R-:W-:-:S06]  /*1b70*/  CS2R R18, SRZ ;  /* 0x0000000000127805 */ /* 0x000fcc000001ff00 */
[----:B------:R0:W2:Y:S03]  /*1b80*/  @P3 LDG.E R19, desc[UR10][R24.64] ;  /* 0x0000000a18133981 */ /* 0x0000a6000c1e1900 */
[----:B------:R-:W1:Y:S01]  /*1b90*/  @!P5 LDC.64 R16, c[0x0][0x390] ;  /* 0x0000e400ff10db82 */ /* 0x000e620000000a00 */
[----:B------:R-:W-:Y:S01]  /*1ba0*/  @!P5 IMAD R23, R41, UR27, R53 ;  /* 0x0000001b2917dc24 */ /* 0x000fe2000f8e0235 */
[----:B----4-:R-:W-:-:S03]  /*1bb0*/  CS2R R20, SRZ ;  /* 0x0000000000147805 */ /* 0x010fc6000001ff00 */
[----:B-1----:R-:W-:-:S05]  /*1bc0*/  @!P5 IMAD.WIDE.U32 R16, R23, 0x4, R16 ;  /* 0x000000041710d825 */ /* 0x002fca00078e0010 */
[----:B------:R1:W4:Y:S01]  /*1bd0*/  @!P5 LDG.E R18, desc[UR10][R16.64] ;  /* 0x0000000a1012d981 */ /* 0x000322000c1e1900 */
[----:B------:R-:W-:-:S13]  /*1be0*/  ISETP.LT.OR P5, PT, R52, 0x1, P0 ;  /* 0x000000013400780c */ /* 0x000fda00007a1670 */
[----:B------:R-:W4:Y:S01]  /*1bf0*/  @!P5 LDG.E R20, desc[UR10][R48.64] ;  /* 0x0000000a3014d981 */ /* 0x000f22000c1e1900 */
[----:B------:R-:W-:Y:S02]  /*1c00*/  ISETP.LT.OR P5, PT, R52, 0x3, P0 ;  /* 0x000000033400780c */ /* 0x000fe400007a1670 */
[----:B------:R-:W-:-:S11]  /*1c10*/  CS2R R22, SRZ ;  /* 0x0000000000167805 */ /* 0x000fd6000001ff00 */
[----:B------:R-:W4:Y:S01]  /*1c20*/  @!P5 LDG.E R21, desc[UR10][R46.64] ;  /* 0x0000000a2e15d981 */ /* 0x000f22000c1e1900 */
[----:B------:R-:W-:-:S13]  /*1c30*/  ISETP.LT.OR P5, PT, R52, 0x5, P0 ;  /* 0x000000053400780c */ /* 0x000fda00007a1670 */
[----:B------:R-:W4:Y:S01]  /*1c40*/  @!P5 LDG.E R22, desc[UR10][R42.64] ;  /* 0x0000000a2a16d981 */ /* 0x000f22000c1e1900 */
[----:B------:R-:W-:Y:S02]  /*1c50*/  ISETP.LT.OR P5, PT, R52, 0x6, P0 ;  /* 0x000000063400780c */ /* 0x000fe400007a1670 */
[----:B0-----:R-:W-:-:S11]  /*1c60*/  CS2R R24, SRZ ;  /* 0x0000000000187805 */ /* 0x001fd6000001ff00 */
[----:B------:R-:W4:Y:S01]  /*1c70*/  @!P5 LDG.E R23, desc[UR10][R36.64] ;  /* 0x0000000a2417d981 */ /* 0x000f22000c1e1900 */
[----:B------:R-:W-:-:S13]  /*1c80*/  ISETP.LT.OR P5, PT, R52, 0x7, P0 ;  /* 0x000000073400780c */ /* 0x000fda00007a1670 */
[----:B------:R-:W4:Y:S01]  /*1c90*/  @!P5 LDG.E R24, desc[UR10][R34.64] ;  /* 0x0000000a2218d981 */ /* 0x000f22000c1e1900 */
[----:B------:R-:W-:-:S13]  /*1ca0*/  ISETP.LT.OR P5, PT, R52, 0x9, P0 ;  /* 0x000000093400780c */ /* 0x000fda00007a1670 */
[----:B------:R-:W4:Y:S01]  /*1cb0*/  @!P5 LDG.E R25, desc[UR10][R14.64] ;  /* 0x0000000a0e19d981 */ /* 0x000f22000c1e1900 */
[----:B------:R-:W-:Y:S02]  /*1cc0*/  ISETP.LT.OR P5, PT, R52, 0xa, P0 ;  /* 0x0000000a3400780c */ /* 0x000fe400007a1670 */
[----:B---3--:R-:W-:-:S04]  /*1cd0*/  F2FP.F16.F32.PACK_AB R27, RZ, R27 ;  /* 0x0000001bff1b723e */ /* 0x008fc800000000ff */
[----:B-1----:R-:W-:Y:S01]  /*1ce0*/  PRMT R17, R27, 0x7610, R17 ;  /* 0x000076101b117816 */ /* 0x002fe20000000011 */
[----:B------:R-:W-:-:S04]  /*1cf0*/  IMAD.MOV.U32 R27, RZ, RZ, RZ ;  /* 0x000000ffff1b7224 */ /* 0x000fc800078e00ff */
[----:B------:R-:W-:Y:S01]  /*1d00*/  STS.U16 [R29+0x20], R17 ;  /* 0x000020111d007388 */ /* 0x000fe20000000400 */
[----:B-----5:R-:W-:Y:S01]  /*1d10*/  F2FP.F16.F32.PACK_AB R16, RZ, R26 ;  /* 0x0000001aff10723e */ /* 0x020fe200000000ff */
[----:B------:R-:W-:-:S06]  /*1d20*/  IMAD.MOV.U32 R26, RZ, RZ, RZ ;  /* 0x000000ffff1a7224 */ /* 0x000fcc00078e00ff */
[----:B------:R-:W3:Y:S01]  /*1d30*/  @!P5 LDG.E R26, desc[UR10][R12.64] ;  /* 0x0000000a0c1ad981 */ /* 0x000ee2000c1e1900 */
[----:B------:R-:W-:-:S13]  /*1d40*/  ISETP.LT.OR P5, PT, R52, 0xb, P0 ;  /* 0x0000000b3400780c */ /* 0x000fda00007a1670 */
[----:B------:R-:W5:Y:S01]  /*1d50*/  @!P5 LDG.E R27, desc[UR10][R10.64] ;  /* 0x0000000a0a1bd981 */ /* 0x000f62000c1e1900 */
[----:B------:R-:W-:-:S03]  /*1d60*/  ISETP.LT.OR P5, PT, R52, 0xf, P0 ;  /* 0x0000000f3400780c */ /* 0x000fc600007a1670 */
[----:B------:R0:W-:Y:S10]  /*1d70*/  STS.U16 [R29+0x160], R16 ;  /* 0x000160101d007388 */ /* 0x0001f40000000400 */
[----:B0-----:R-:W0:Y:S01]  /*1d80*/  @!P5 LDC.64 R16, c[0x0][0x390] ;  /* 0x0000e400ff10db82 */ /* 0x001e220000000a00 */
[----:B------:R-:W-:Y:S01]  /*1d90*/  @!P5 IMAD R41, R41, UR28, R53 ;  /* 0x0000001c2929dc24 */ /* 0x000fe2000f8e0235 */
[----:B------:R-:W-:-:S02]  /*1da0*/  ISETP.LT.OR P0, PT, R52, 0xd, P0 ;  /* 0x0000000d3400780c */ /* 0x000fc40000701670 */
[----:B------:R-:W-:-:S06]  /*1db0*/  CS2R R52, SRZ ;  /* 0x0000000000347805 */ /* 0x000fcc000001ff00 */
[----:B------:R-:W5:Y:S04]  /*1dc0*/  @P6 LDG.E R53, desc[UR10][R44.64] ;  /* 0x0000000a2c356981 */ /* 0x000f68000c1e1900 */
[----:B------:R-:W5:Y:S01]  /*1dd0*/  @P2 LDG.E R52, desc[UR10][R6.64] ;  /* 0x0000000a06342981 */ /* 0x000f62000c1e1900 */
[----:B0-----:R-:W-:-:S04]  /*1de0*/  @!P5 IMAD.WIDE.U32 R16, R41, 0x4, R16 ;  /* 0x000000042910d825 */ /* 0x001fc800078e0010 */
[----:B------:R-:W-:-:S06]  /*1df0*/  IMAD.MOV.U32 R41, RZ, RZ, RZ ;  /* 0x000000ffff297224 */ /* 0x000fcc00078e00ff */
[----:B------:R2:W5:Y:S02]  /*1e00*/  @!P5 LDG.E R41, desc[UR10][R16.64] ;  /* 0x0000000a1029d981 */ /* 0x000564000c1e1900 */
[----:B--2---:R-:W-:Y:S01]  /*1e10*/  F2FP.F16.F32.PACK_AB R17, RZ, R19 ;  /* 0x00000013ff11723e */ /* 0x004fe200000000ff */
[----:B------:R-:W-:-:S06]  /*1e20*/  IMAD.MOV.U32 R19, RZ, RZ, RZ ;  /* 0x000000ffff137224 */ /* 0x000fcc00078e00ff */
[----:B------:R-:W2:Y:S01]  /*1e30*/  @!P0 LDG.E R19, desc[UR10][R8.64] ;  /* 0x0000000a08138981 */ /* 0x000ea2000c1e1900 */
[----:B----4-:R-:W-:Y:S02]  /*1e40*/  F2FP.F16.F32.PACK_AB R18, RZ, R18 ;  /* 0x00000012ff12723e */ /* 0x010fe400000000ff */
[----:B------:R-:W-:Y:S02]  /*1e50*/  F2FP.F16.F32.PACK_AB R20, RZ, R20 ;  /* 0x00000014ff14723e */ /* 0x000fe400000000ff */
[----:B------:R-:W-:Y:S02]  /*1e60*/  F2FP.F16.F32.PACK_AB R21, RZ, R21 ;  /* 0x00000015ff15723e */ /* 0x000fe400000000ff */
[----:B------:R-:W-:Y:S01]  /*1e70*/  F2FP.F16.F32.PACK_AB R22, RZ, R22 ;  /* 0x00000016ff16723e */ /* 0x000fe200000000ff */
[----:B------:R0:W-:Y:S01]  /*1e80*/  STS.U16 [R29+0x1a0], R18 ;  /* 0x0001a0121d007388 */ /* 0x0001e20000000400 */
[----:B------:R-:W-:-:S03]  /*1e90*/  F2FP.F16.F32.PACK_AB R23, RZ, R23 ;  /* 0x00000017ff17723e */ /* 0x000fc600000000ff */
[----:B------:R0:W-:Y:S04]  /*1ea0*/  STS.U16 [R29+0xe0], R17 ;  /* 0x0000e0111d007388 */ /* 0x0001e80000000400 */
[----:B------:R0:W-:Y:S04]  /*1eb0*/  STS.U16 [R29], R20 ;  /* 0x000000141d007388 */ /* 0x0001e80000000400 */
[----:B------:R0:W-:Y:S01]  /*1ec0*/  STS.U16 [R29+0x40], R21 ;  /* 0x000040151d007388 */ /* 0x0001e20000000400 */
[----:B------:R-:W-:-:S03]  /*1ed0*/  F2FP.F16.F32.PACK_AB R24, RZ, R24 ;  /* 0x00000018ff18723e */ /* 0x000fc600000000ff */
[----:B------:R0:W-:Y:S04]  /*1ee0*/  STS.U16 [R29+0x80], R22 ;  /* 0x000080161d007388 */ /* 0x0001e80000000400 */
[----:B------:R0:W-:Y:S04]  /*1ef0*/  STS.U16 [R29+0xa0], R23 ;  /* 0x0000a0171d007388 */ /* 0x0001e80000000400 */
[----:B------:R0:W-:Y:S01]  /*1f00*/  STS.U16 [R29+0xc0], R24 ;  /* 0x0000c0181d007388 */ /* 0x0001e20000000400 */
[----:B------:R-:W-:-:S05]  /*1f10*/  F2FP.F16.F32.PACK_AB R25, RZ, R25 ;  /* 0x00000019ff19723e */ /* 0x000fca00000000ff */
[----:B------:R0:W-:Y:S01]  /*1f20*/  STS.U16 [R29+0x100], R25 ;  /* 0x000100191d007388 */ /* 0x0001e20000000400 */
[----:B---3--:R-:W-:-:S05]  /*1f30*/  F2FP.F16.F32.PACK_AB R26, RZ, R26 ;  /* 0x0000001aff1a723e */ /* 0x008fca00000000ff */
[----:B------:R0:W-:Y:S01]  /*1f40*/  STS.U16 [R29+0x120], R26 ;  /* 0x0001201a1d007388 */ /* 0x0001e20000000400 */
[----:B-----5:R-:W-:-:S05]  /*1f50*/  F2FP.F16.F32.PACK_AB R27, RZ, R27 ;  /* 0x0000001bff1b723e */ /* 0x020fca00000000ff */
[----:B------:R0:W-:Y:S01]  /*1f60*/  STS.U16 [R29+0x140], R27 ;  /* 0x0001401b1d007388 */ /* 0x0001e20000000400 */
[----:B------:R-:W-:Y:S02]  /*1f70*/  F2FP.F16.F32.PACK_AB R53, RZ, R53 ;  /* 0x00000035ff35723e */ /* 0x000fe400000000ff */
[----:B------:R-:W-:-:S03]  /*1f80*/  F2FP.F16.F32.PACK_AB R52, RZ, R52 ;  /* 0x00000034ff34723e */ /* 0x000fc600000000ff */
[----:B------:R0:W-:Y:S04]  /*1f90*/  STS.U16 [R29+0x60], R53 ;  /* 0x000060351d007388 */ /* 0x0001e80000000400 */
[----:B------:R0:W-:Y:S01]  /*1fa0*/  STS.U16 [R29+0x1e0], R52 ;  /* 0x0001e0341d007388 */ /* 0x0001e20000000400 */
[----:B------:R-:W-:-:S05]  /*1fb0*/  F2FP.F16.F32.PACK_AB R41, RZ, R41 ;  /* 0x00000029ff29723e */ /* 0x000fca00000000ff */
[----:B------:R0:W-:Y:S01]  /*1fc0*/  STS.U16 [R29+0x1c0], R41 ;  /* 0x0001c0291d007388 */ /* 0x0001e20000000400 */
[----:B--2---:R-:W-:-:S05]  /*1fd0*/  F2FP.F16.F32.PACK_AB R19, RZ, R19 ;  /* 0x00000013ff13723e */ /* 0x004fca00000000ff */
[----:B------:R0:W-:Y:S02]  /*1fe0*/  STS.U16 [R29+0x180], R19 ;  /* 0x000180131d007388 */ /* 0x0001e40000000400 */
.L_x_10:
[----:B------:R-:W-:Y:S05]  /*1ff0*/  BSYNC.RELIABLE B2 ;  /* 0x0000000000027941 */ /* 0x000fea0003800100 */
.L_x_8:
[----:B------:R-:W-:-:S03]  /*2000*/  UMOV UR4, 0xffffffff ;  /* 0xffffffff00047882 */ /* 0x000fc60000000000 */
[----:B------:R-:W-:Y:S05]  /*2010*/  BRA.DIV UR4, `(.L_x_11) ;  /* 0x0000001a044c7947 */ /* 0x000fea000b800000 */
[----:B------:R-:W-:Y:S01]  /*2020*/  NOP ;  /* 0x0000000000007918 */ /* 0x000fe20000000000 */
.L_x_79:
[----:B------:R-:W-:Y:S04]  /*2030*/  BSSY.RECONVERGENT B2, `(.L_x_12) ;  /* 0x000002a000027945 */ /* 0x000fe80003800200 */
[----:B------:R-:W-:Y:S05]  /*2040*/  @P4 BRA `(.L_x_13) ;  /* 0x0000000000a04947 */ /* 0x000fea0003800000 */
[----:B------:R-:W-:-:S05]  /*2050*/  IMAD.WIDE.U32 R50, R2, 0x4, R50 ;  /* 0x0000000402327825 */ /* 0x000fca00078e0032 */
[----:B--2---:R-:W2:Y:S04]  /*2060*/  LDG.E R16, desc[UR10][R50.64] ;  /* 0x0000000a32107981 */ /* 0x004ea8000c1e1900 */
[----:B0-----:R-:W2:Y:S04]  /*2070*/  LDG.E R17, desc[UR10][R50.64+0x40] ;  /* 0x0000400a32117981 */ /* 0x001ea8000c1e1900 */
        /* <DEDUP_REMOVED lines=13> */
[----:B--2---:R-:W-:-:S02]  /*2150*/  F2FP.F16.F32.PACK_AB R16, R17, R16 ;  /* 0x000000101110723e */ /* 0x004fc400000000ff */
[----:B---3--:R-:W-:Y:S02]  /*2160*/  F2FP.F16.F32.PACK_AB R17, RZ, R18 ;  /* 0x00000012ff11723e */ /* 0x008fe400000000ff */
[----:B----4-:R-:W-:Y:S02]  /*2170*/  F2FP.F16.F32.PACK_AB R18, RZ, R19 ;  /* 0x00000013ff12723e */ /* 0x010fe400000000ff */
[----:B------:R-:W2:Y:S01]  /*2180*/  LDG.E R19, desc[UR10][R50.64+0x180] ;  /* 0x0001800a32137981 */ /* 0x000ea2000c1e1900 */
[----:B-----5:R-:W-:Y:S02]  /*2190*/  F2FP.F16.F32.PACK_AB R20, RZ, R20 ;  /* 0x00000014ff14723e */ /* 0x020fe400000000ff */
[----:B------:R-:W-:Y:S02]  /*21a0*/  F2FP.F16.F32.PACK_AB R21, RZ, R21 ;  /* 0x00000015ff15723e */ /* 0x000fe400000000ff */
[----:B------:R-:W-:Y:S02]  /*21b0*/  F2FP.F16.F32.PACK_AB R22, RZ, R22 ;  /* 0x00000016ff16723e */ /* 0x000fe400000000ff */
[----:B------:R-:W-:-:S02]  /*21c0*/  PRMT R17, R17, 0x5410, R18 ;  /* 0x0000541011117816 */ /* 0x000fc40000000012 */
[----:B------:R-:W-:Y:S02]  /*21d0*/  PRMT R21, R21, 0x5410, R22 ;  /* 0x0000541015157816 */ /* 0x000fe40000000016 */
[----:B------:R-:W-:-:S04]  /*21e0*/  F2FP.F16.F32.PACK_AB R25, R24, R25 ;  /* 0x000000191819723e */ /* 0x000fc800000000ff */
[----:B------:R-:W-:Y:S02]  /*21f0*/  PRMT R22, R25, 0x7610, R25 ;  /* 0x0000761019167816 */ /* 0x000fe40000000019 */
[----:B------:R-:W-:-:S04]  /*2200*/  F2FP.F16.F32.PACK_AB R27, R52, R27 ;  /* 0x0000001b341b723e */ /* 0x000fc800000000ff */
[----:B------:R-:W-:Y:S02]  /*2210*/  PRMT R18, R27, 0x7610, R27 ;  /* 0x000076101b127816 */ /* 0x000fe4000000001b */
[----:B------:R-:W-:Y:S02]  /*2220*/  F2FP.F16.F32.PACK_AB R26, R53, R26 ;  /* 0x0000001a351a723e */ /* 0x000fe400000000ff */
[----:B------:R-:W-:Y:S02]  /*2230*/  F2FP.F16.F32.PACK_AB R23, RZ, R23 ;  /* 0x00000017ff17723e */ /* 0x000fe400000000ff */
[----:B------:R-:W-:-:S04]  /*2240*/  F2FP.F16.F32.PACK_AB R24, RZ, R41 ;  /* 0x00000029ff18723e */ /* 0x000fc800000000ff */
[----:B------:R-:W-:Y:S01]  /*2250*/  PRMT R23, R23, 0x5410, R24 ;  /* 0x0000541017177816 */ /* 0x000fe20000000018 */
[----:B------:R3:W-:Y:S04]  /*2260*/  STS.64 [R3], R16 ;  /* 0x0000001003007388 */ /* 0x0007e80000000a00 */
[----:B------:R3:W-:Y:S01]  /*2270*/  STS.64 [R3+0x18], R22 ;  /* 0x0000181603007388 */ /* 0x0007e20000000a00 */
[----:B--2---:R-:W-:-:S04]  /*2280*/  F2FP.F16.F32.PACK_AB R19, RZ, R19 ;  /* 0x00000013ff13723e */ /* 0x004fc800000000ff */
[----:B------:R-:W-:Y:S02]  /*2290*/  PRMT R19, R19, 0x5410, R20 ;  /* 0x0000541013137816 */ /* 0x000fe40000000014 */
[----:B------:R-:W-:-:S03]  /*22a0*/  PRMT R20, R26, 0x7610, R26 ;  /* 0x000076101a147816 */ /* 0x000fc6000000001a */
[----:B------:R3:W-:Y:S04]  /*22b0*/  STS.64 [R3+0x8], R18 ;  /* 0x0000081203007388 */ /* 0x0007e80000000a00 */
[----:B------:R3:W-:Y:S02]  /*22c0*/  STS.64 [R3+0x10], R20 ;  /* 0x0000101403007388 */ /* 0x0007e40000000a00 */
.L_x_13:
[----:B------:R-:W-:Y:S05]  /*22d0*/  BSYNC.RECONVERGENT B2 ;  /* 0x0000000000027941 */ /* 0x000fea0003800200 */
.L_x_12:
[----:B------:R-:W-:-:S03]  /*22e0*/  UMOV UR4, 0xffffffff ;  /* 0xffffffff00047882 */ /* 0x000fc60000000000 */
[----:B------:R-:W-:Y:S05]  /*22f0*/  BRA.DIV UR4, `(.L_x_14) ;  /* 0x0000001604a87947 */ /* 0x000fea000b800000 */
[----:B------:R-:W-:Y:S01]  /*2300*/  NOP ;  /* 0x0000000000007918 */ /* 0x000fe20000000000 */
.L_x_82:
[----:B------:R-:W-:Y:S05]  /*2310*/  WARPSYNC.ALL ;  /* 0x0000000000007948 */ /* 0x000fea0003800000 */
[----:B0-23--:R-:W-:Y:S04]  /*2320*/  LDSM.16.M88.4 R16, [R39] ;  /* 0x000000002710783b */ /* 0x00dfe80000000200 */
[----:B------:R-:W0:Y:S02]  /*2330*/  LDSM.16.M88.4 R20, [R38] ;  /* 0x000000002614783b */ /* 0x000e240000000200 */
[C---:B0-----:R-:W-:Y:S08]  /*2340*/  HMMA.16816.F32 R24, R16.reuse, R20, RZ ;  /* 0x000000141018723c */ /* 0x041ff000000018ff */
[----:B------:R-:W-:Y:S11]  /*2350*/  HMMA.16816.F32 R16, R16, R22, RZ ;  /* 0x000000161010723c */ /* 0x000ff600000018ff */
[----:B------:R0:W-:Y:S04]  /*2360*/  STS.64 [R33], R24 ;  /* 0x0000001821007388 */ /* 0x0001e80000000a00 */
[----:B------:R0:W-:Y:S04]  /*2370*/  STS.64 [R33+0x200], R26 ;  /* 0x0002001a21007388 */ /* 0x0001e80000000a00 */
[----:B------:R0:W-:Y:S04]  /*2380*/  STS.64 [R33+0x20], R16 ;  /* 0x0000201021007388 */ /* 0x0001e80000000a00 */
[----:B------:R0:W-:Y:S01]  /*2390*/  STS.64 [R33+0x220], R18 ;  /* 0x0002201221007388 */ /* 0x0001e20000000a00 */
[----:B------:R-:W-:Y:S01]  /*23a0*/  NOP ;  /* 0x0000000000007918 */ /* 0x000fe20000000000 */
[----:B------:R-:W-:Y:S05]  /*23b0*/  @P4 BRA `(.L_x_2) ;  /* 0x0000000800484947 */ /* 0x000fea0003800000 */
[----:B0-----:R-:W0:Y:S01]  /*23c0*/  LDC R16, c[0x0][0x3b0] ;  /* 0x0000ec00ff107b82 */ /* 0x001e220000000800 */
[----:B------:R-:W-:Y:S01]  /*23d0*/  IMAD R31, R31, 0x10, R2 ;  /* 0x000000101f1f7824 */ /* 0x000fe200078e0202 */
[----:B------:R-:W-:Y:S06]  /*23e0*/  BSSY.RECONVERGENT B2, `(.L_x_15) ;  /* 0x000000c000027945 */ /* 0x000fec0003800200 */
[----:B------:R-:W2:Y:S01]  /*23f0*/  LDC R17, c[0x0][0x3a0] ;  /* 0x0000e800ff117b82 */ /* 0x000ea20000000800 */
[----:B0-----:R-:W-:-:S04]  /*2400*/  ISETP.GE.AND P0, PT, R31, R16, PT ;  /* 0x000000101f00720c */ /* 0x001fc80003f06270 */
[C---:B--2---:R-:W-:Y:S02]  /*2410*/  ISETP.LT.OR P6, PT, R17.reuse, 0x1, P0 ;  /* 0x000000011100780c */ /* 0x044fe400007c1670 */
[C---:B------:R-:W-:Y:S02]  /*2420*/  ISETP.LT.OR P4, PT, R17.reuse, 0x2, P0 ;  /* 0x000000021100780c */ /* 0x040fe40000781670 */
[----:B------:R-:W-:-:S09]  /*2430*/  ISETP.LT.OR P5, PT, R17, 0x3, P0 ;  /* 0x000000031100780c */ /* 0x000fd200007a1670 */
[----:B------:R-:W-:Y:S05]  /*2440*/  @P6 BRA `(.L_x_16) ;  /* 0x0000000000146947 */ /* 0x000fea0003800000 */
[----:B------:R-:W0:Y:S01]  /*2450*/  LDS R21, [R40] ;  /* 0x0000000028157984 */ /* 0x000e220000000800 */
[----:B------:R-:W2:Y:S01]  /*2460*/  LDC.64 R18, c[0x0][0x398] ;  /* 0x0000e600ff127b82 */ /* 0x000ea20000000a00 */
[----:B------:R-:W-:-:S04]  /*2470*/  IMAD R23, R16, UR12, R31 ;  /* 0x0000000c10177c24 */ /* 0x000fc8000f8e021f */
[----:B--2---:R-:W-:-:S05]  /*2480*/  IMAD.WIDE R18, R23, 0x4, R18 ;  /* 0x0000000417127825 */ /* 0x004fca00078e0212 */
[----:B0-----:R0:W-:Y:S02]  /*2490*/  REDG.E.ADD.F32.FTZ.RN.STRONG.GPU desc[UR10][R18.64], R21 ;  /* 0x00000015120079a6 */ /* 0x0011e4000c12f30a */
.L_x_16:
[----:B------:R-:W-:Y:S05]  /*24a0*/  BSYNC.RECONVERGENT B2 ;  /* 0x0000000000027941 */ /* 0x000fea0003800200 */
.L_x_15:
[----:B------:R-:W-:Y:S01]  /*24b0*/  BSSY.RECONVERGENT B2, `(.L_x_17) ;  /* 0x0000008000027945 */ /* 0x000fe20003800200 */
[----:B------:R-:W-:-:S03]  /*24c0*/  ISETP.LT.OR P6, PT, R17, 0x4, P0 ;  /* 0x000000041100780c */ /* 0x000fc600007c1670 */
[----:B------:R-:W-:Y:S10]  /*24d0*/  @P4 BRA `(.L_x_18) ;  /* 0x0000000000144947 */ /* 0x000ff40003800000 */
[----:B------:R-:W2:Y:S01]  /*24e0*/  LDS R23, [R40+0x4] ;  /* 0x0000040028177984 */ /* 0x000ea20000000800 */
[----:B0-----:R-:W0:Y:S01]  /*24f0*/  LDC.64 R18, c[0x0][0x398] ;  /* 0x0000e600ff127b82 */ /* 0x001e220000000a00 */
[----:B------:R-:W-:-:S04]  /*2500*/  IMAD R21, R16, UR14, R31 ;  /* 0x0000000e10157c24 */ /* 0x000fc8000f8e021f */
[----:B0-----:R-:W-:-:S05]  /*2510*/  IMAD.WIDE R18, R21, 0x4, R18 ;  /* 0x0000000415127825 */ /* 0x001fca00078e0212 */
[----:B--2---:R2:W-:Y:S02]  /*2520*/  REDG.E.ADD.F32.FTZ.RN.STRONG.GPU desc[UR10][R18.64], R23 ;  /* 0x00000017120079a6 */ /* 0x0045e4000c12f30a */
.L_x_18:
[----:B------:R-:W-:Y:S05]  /*2530*/  BSYNC.RECONVERGENT B2 ;  /* 0x0000000000027941 */ /* 0x000fea0003800200 */
.L_x_17:
[----:B------:R-:W-:Y:S01]  /*2540*/  BSSY.RECONVERGENT B2, `(.L_x_19) ;  /* 0x0000008000027945 */ /* 0x000fe20003800200 */
[----:B------:R-:W-:-:S03]  /*2550*/  ISETP.LT.OR P4, PT, R17, 0x5, P0 ;  /* 0x000000051100780c */ /* 0x000fc60000781670 */
[----:B------:R-:W-:Y:S10]  /*2560*/  @P5 BRA `(.L_x_20) ;  /* 0x0000000000145947 */ /* 0x000ff40003800000 */
[----:B--2---:R-:W2:Y:S01]  /*2570*/  LDS R23, [R40+0x8] ;  /* 0x0000080028177984 */ /* 0x004ea20000000800 */
[----:B0-----:R-:W0:Y:S01]  /*2580*/  LDC.64 R18, c[0x0][0x398] ;  /* 0x0000e600ff127b82 */ /* 0x001e220000000a00 */
[----:B------:R-:W-:-:S04]  /*2590*/  IMAD R21, R16, UR15, R31 ;  /* 0x0000000f10157c24 */ /* 0x000fc8000f8e021f */
[----:B0-----:R-:W-:-:S05]  /*25a0*/  IMAD.WIDE R18, R21, 0x4, R18 ;  /* 0x0000000415127825 */ /* 0x001fca00078e0212 */
[----:B--2---:R3:W-:Y:S02]  /*25b0*/  REDG.E.ADD.F32.FTZ.RN.STRONG.GPU desc[UR10][R18.64], R23 ;  /* 0x00000017120079a6 */ /* 0x0047e4000c12f30a */
.L_x_20:
[----:B------:R-:W-:Y:S05]  /*25c0*/  BSYNC.RECONVERGENT B2 ;  /* 0x0000000000027941 */ /* 0x000fea0003800200 */
.L_x_19:
[----:B------:R-:W-:Y:S01]  /*25d0*/  BSSY.RECONVERGENT B2, `(.L_x_21) ;  /* 0x0000008000027945 */ /* 0x000fe20003800200 */
[----:B------:R-:W-:-:S03]  /*25e0*/  ISETP.LT.OR P5, PT, R17, 0x6, P0 ;  /* 0x000000061100780c */ /* 0x000fc600007a1670 */
[----:B------:R-:W-:Y:S10]  /*25f0*/  @P6 BRA `(.L_x_22) ;  /* 0x0000000000146947 */ /* 0x000ff40003800000 */
[----:B--23--:R-:W2:Y:S01]  /*2600*/  LDS R23, [R40+0xc] ;  /* 0x00000c0028177984 */ /* 0x00cea20000000800 */
[----:B0-----:R-:W0:Y:S01]  /*2610*/  LDC.64 R18, c[0x0][0x398] ;  /* 0x0000e600ff127b82 */ /* 0x001e220000000a00 */
[----:B------:R-:W-:-:S04]  /*2620*/  IMAD R21, R16, UR16, R31 ;  /* 0x0000001010157c24 */ /* 0x000fc8000f8e021f */
[----:B0-----:R-:W-:-:S05]  /*2630*/  IMAD.WIDE R18, R21, 0x4, R18 ;  /* 0x0000000415127825 */ /* 0x001fca00078e0212 */
[----:B--2---:R4:W-:Y:S02]  /*2640*/  REDG.E.ADD.F32.FTZ.RN.STRONG.GPU desc[UR10][R18.64], R23 ;  /* 0x00000017120079a6 */ /* 0x0049e4000c12f30a */
.L_x_22:
[----:B------:R-:W-:Y:S05]  /*2650*/  BSYNC.RECONVERGENT B2 ;  /* 0x0000000000027941 */ /* 0x000fea0003800200 */
.L_x_21:
[----:B------:R-:W-:Y:S01]  /*2660*/  BSSY.RECONVERGENT B2, `(.L_x_23) ;  /* 0x0000008000027945 */ /* 0x000fe20003800200 */
[----:B------:R-:W-:-:S03]  /*2670*/  ISETP.LT.OR P6, PT, R17, 0x7, P0 ;  /* 0x000000071100780c */ /* 0x000fc600007c1670 */
[----:B------:R-:W-:Y:S10]  /*2680*/  @P4 BRA `(.L_x_24) ;  /* 0x0000000000144947 */ /* 0x000ff40003800000 */
[----:B0-----:R-:W0:Y:S01]  /*2690*/  LDS R21, [R40+0x10] ;  /* 0x0000100028157984 */ /* 0x001e220000000800 */
[----:B--234-:R-:W2:Y:S01]  /*26a0*/  LDC.64 R18, c[0x0][0x398] ;  /* 0x0000e600ff127b82 */ /* 0x01cea20000000a00 */
[----:B------:R-:W-:-:S04]  /*26b0*/  IMAD R23, R16, UR17, R31 ;  /* 0x0000001110177c24 */ /* 0x000fc8000f8e021f */
[----:B--2---:R-:W-:-:S05]  /*26c0*/  IMAD.WIDE R18, R23, 0x4, R18 ;  /* 0x0000000417127825 */ /* 0x004fca00078e0212 */
[----:B0-----:R0:W-:Y:S02]  /*26d0*/  REDG.E.ADD.F32.FTZ.RN.STRONG.GPU desc[UR10][R18.64], R21 ;  /* 0x00000015120079a6 */ /* 0x0011e4000c12f30a */
.L_x_24:
[----:B------:R-:W-:Y:S05]  /*26e0*/  BSYNC.RECONVERGENT B2 ;  /* 0x0000000000027941 */ /* 0x000fea0003800200 */
.L_x_23:
[----:B------:R-:W-:Y:S01]  /*26f0*/  BSSY.RECONVERGENT B2, `(.L_x_25) ;  /* 0x0000008000027945 */ /* 0x000fe20003800200 */
[----:B------:R-:W-:-:S03]  /*2700*/  ISETP.LT.OR P4, PT, R17, 0x8, P0 ;  /* 0x000000081100780c */ /* 0x000fc60000781670 */
[----:B------:R-:W-:Y:S10]  /*2710*/  @P5 BRA `(.L_x_26) ;  /* 0x0000000000145947 */ /* 0x000ff40003800000 */
[----:B--234-:R-:W2:Y:S01]  /*2720*/  LDS R23, [R40+0x14] ;  /* 0x0000140028177984 */ /* 0x01cea20000000800 */
[----:B0-----:R-:W0:Y:S01]  /*2730*/  LDC.64 R18, c[0x0][0x398] ;  /* 0x0000e600ff127b82 */ /* 0x001e220000000a00 */
[----:B------:R-:W-:-:S04]  /*2740*/  IMAD R21, R16, UR18, R31 ;  /* 0x0000001210157c24 */ /* 0x000fc8000f8e021f */
[----:B0-----:R-:W-:-:S05]  /*2750*/  IMAD.WIDE R18, R21, 0x4, R18 ;  /* 0x0000000415127825 */ /* 0x001fca00078e0212 */
[----:B--2---:R0:W-:Y:S02]  /*2760*/  REDG.E.ADD.F32.FTZ.RN.STRONG.GPU desc[UR10][R18.64], R23 ;  /* 0x00000017120079a6 */ /* 0x0041e4000c12f30a */
.L_x_26:
[----:B------:R-:W-:Y:S05]  /*2770*/  BSYNC.RECONVERGENT B2 ;  /* 0x0000000000027941 */ /* 0x000fea0003800200 */
.L_x_25:
[----:B------:R-:W-:Y:S01]  /*2780*/  BSSY.RECONVERGENT B2, `(.L_x_27) ;  /* 0x0000008000027945 */ /* 0x000fe20003800200 */
[----:B------:R-:W-:-:S03]  /*2790*/  ISETP.LT.OR P5, PT, R17, 0x9, P0 ;  /* 0x000000091100780c */ /* 0x000fc600007a1670 */
[----:B------:R-:W-:Y:S10]  /*27a0*/  @P6 BRA `(.L_x_28) ;  /* 0x0000000000146947 */ /* 0x000ff40003800000 */
[----:B0-234-:R-:W0:Y:S01]  /*27b0*/  LDS R23, [R40+0x18] ;  /* 0x0000180028177984 */ /* 0x01de220000000800 */
[----:B------:R-:W2:Y:S01]  /*27c0*/  LDC.64 R18, c[0x0][0x398] ;  /* 0x0000e600ff127b82 */ /* 0x000ea20000000a00 */
[----:B------:R-:W-:-:S04]  /*27d0*/  IMAD R21, R16, UR19, R31 ;  /* 0x0000001310157c24 */ /* 0x000fc8000f8e021f */
[----:B--2---:R-:W-:-:S05]  /*27e0*/  IMAD.WIDE R18, R21, 0x4, R18 ;  /* 0x0000000415127825 */ /* 0x004fca00078e0212 */
[----:B0-----:R0:W-:Y:S02]  /*27f0*/  REDG.E.ADD.F32.FTZ.RN.STRONG.GPU desc[UR10][R18.64], R23 ;  /* 0x00000017120079a6 */ /* 0x0011e4000c12f30a */
.L_x_28:
[----:B------:R-:W-:Y:S05]  /*2800*/  BSYNC.RECONVERGENT B2 ;  /* 0x0000000000027941 */ /* 0x000fea0003800200 */
.L_x_27:
        /* <DEDUP_REMOVED lines=8> */
.L_x_30:
[----:B------:R-:W-:Y:S05]  /*2890*/  BSYNC.RECONVERGENT B2 ;  /* 0x0000000000027941 */ /* 0x000fea0003800200 */
.L_x_29:
        /* <DEDUP_REMOVED lines=8> */
.L_x_32:
[----:B------:R-:W-:Y:S05]  /*2920*/  BSYNC.RECONVERGENT B2 ;  /* 0x0000000000027941 */ /* 0x000fea0003800200 */
.L_x_31:
        /* <DEDUP_REMOVED lines=8> */
.L_x_34:
[----:B------:R-:W-:Y:S05]  /*29b0*/  BSYNC.RECONVERGENT B2 ;  /* 0x0000000000027941 */ /* 0x000fea0003800200 */
.L_x_33:
        /* <DEDUP_REMOVED lines=8> */
.L_x_36:
[----:B------:R-:W-:Y:S05]  /*2a40*/  BSYNC.RECONVERGENT B2 ;  /* 0x0000000000027941 */ /* 0x000fea0003800200 */
.L_x_35:
        /* <DEDUP_REMOVED lines=8> */
.L_x_38:
[----:B------:R-:W-:Y:S05]  /*2ad0*/  BSYNC.RECONVERGENT B2 ;  /* 0x0000000000027941 */ /* 0x000fea0003800200 */
.L_x_37:
[----:B------:R-:W-:Y:S01]  /*2ae0*/  BSSY.RECONVERGENT B2, `(.L_x_39) ;  /* 0x0000009000027945 */ /* 0x000fe20003800200 */
[C---:B------:R-:W-:Y:S02]  /*2af0*/  ISETP.LT.OR P5, PT, R17.reuse, 0xf, P0 ;  /* 0x0000000f1100780c */ /* 0x040fe400007a1670 */
[----:B------:R-:W-:Y:S01]  /*2b00*/  ISETP.LT.OR P0, PT, R17, 0x10, P0 ;  /* 0x000000101100780c */ /* 0x000fe20000701670 */
[----:B------:R-:W-:-:S12]  /*2b10*/  @P6 BRA `(.L_x_40) ;  /* 0x0000000000146947 */ /* 0x000fd80003800000 */
[----:B------:R-:W5:Y:S01]  /*2b20*/  LDS R17, [R40+0x30] ;  /* 0x0000300028117984 */ /* 0x000f620000000800 */
[----:B0-234-:R-:W0:Y:S01]  /*2b30*/  LDC.64 R18, c[0x0][0x398] ;  /* 0x0000e600ff127b82 */ /* 0x01de220000000a00 */
[----:B------:R-:W-:-:S04]  /*2b40*/  IMAD R21, R16, UR26, R31 ;  /* 0x0000001a10157c24 */ /* 0x000fc8000f8e021f */
[----:B0-----:R-:W-:-:S05]  /*2b50*/  IMAD.WIDE R18, R21, 0x4, R18 ;  /* 0x0000000415127825 */ /* 0x001fca00078e0212 */
[----:B-----5:R0:W-:Y:S02]  /*2b60*/  REDG.E.ADD.F32.FTZ.RN.STRONG.GPU desc[UR10][R18.64], R17 ;  /* 0x00000011120079a6 */ /* 0x0201e4000c12f30a */
.L_x_40:
[----:B------:R-:W-:Y:S05]  /*2b70*/  BSYNC.RECONVERGENT B2 ;  /* 0x0000000000027941 */ /* 0x000fea0003800200 */
.L_x_39:
[----:B------:R-:W-:Y:S04]  /*2b80*/  BSSY.RECONVERGENT B2, `(.L_x_41) ;  /* 0x0000007000027945 */ /* 0x000fe80003800200 */
[----:B------:R-:W-:Y:S05]  /*2b90*/  @P4 BRA `(.L_x_42) ;  /* 0x0000000000144947 */ /* 0x000fea0003800000 */
[----:B0-----:R-:W0:Y:S01]  /*2ba0*/  LDS R21, [R40+0x34] ;  /* 0x0000340028157984 */ /* 0x001e220000000800 */
[----:B--234-:R-:W2:Y:S01]  /*2bb0*/  LDC.64 R18, c[0x0][0x398] ;  /* 0x0000e600ff127b82 */ /* 0x01cea20000000a00 */
[----:B------:R-:W-:-:S04]  /*2bc0*/  IMAD R17, R16, UR27, R31 ;  /* 0x0000001b10117c24 */ /* 0x000fc8000f8e021f */
[----:B--2---:R-:W-:-:S05]  /*2bd0*/  IMAD.WIDE R18, R17, 0x4, R18 ;  /* 0x0000000411127825 */ /* 0x004fca00078e0212 */
[----:B0-----:R0:W-:Y:S02]  /*2be0*/  REDG.E.ADD.F32.FTZ.RN.STRONG.GPU desc[UR10][R18.64], R21 ;  /* 0x00000015120079a6 */ /* 0x0011e4000c12f30a */
.L_x_42:
[----:B------:R-:W-:Y:S05]  /*2bf0*/  BSYNC.RECONVERGENT B2 ;  /* 0x0000000000027941 */ /* 0x000fea0003800200 */
.L_x_41:
[----:B------:R-:W-:Y:S04]  /*2c00*/  BSSY.RECONVERGENT B2, `(.L_x_43) ;  /* 0x0000007000027945 */ /* 0x000fe80003800200 */
[----:B------:R-:W-:Y:S05]  /*2c10*/  @P5 BRA `(.L_x_44) ;  /* 0x0000000000145947 */ /* 0x000fea0003800000 */
[----:B0-----:R-:W0:Y:S01]  /*2c20*/  LDS R21, [R40+0x38] ;  /* 0x0000380028157984 */ /* 0x001e220000000800 */
[----:B--234-:R-:W2:Y:S01]  /*2c30*/  LDC.64 R18, c[0x0][0x398] ;  /* 0x0000e600ff127b82 */ /* 0x01cea20000000a00 */
[----:B------:R-:W-:-:S04]  /*2c40*/  IMAD R17, R16, UR28, R31 ;  /* 0x0000001c10117c24 */ /* 0x000fc8000f8e021f */
[----:B--2---:R-:W-:-:S05]  /*2c50*/  IMAD.WIDE R18, R17, 0x4, R18 ;  /* 0x0000000411127825 */ /* 0x004fca00078e0212 */
[----:B0-----:R0:W-:Y:S02]  /*2c60*/  REDG.E.ADD.F32.FTZ.RN.STRONG.GPU desc[UR10][R18.64], R21 ;  /* 0x00000015120079a6 */ /* 0x0011e4000c12f30a */
.L_x_44:
[----:B------:R-:W-:Y:S05]  /*2c70*/  BSYNC.RECONVERGENT B2 ;  /* 0x0000000000027941 */ /* 0x000fea0003800200 */
.L_x_43:
[----:B------:R-:W-:Y:S05]  /*2c80*/  @P0 BRA `(.L_x_2) ;  /* 0x0000000000140947 */ /* 0x000fea0003800000 */
[----:B0-----:R-:W0:Y:S01]  /*2c90*/  LDS R21, [R40+0x3c] ;  /* 0x00003c0028157984 */ /* 0x001e220000000800 */
[----:B--234-:R-:W2:Y:S01]  /*2ca0*/  LDC.64 R18, c[0x0][0x398] ;  /* 0x0000e600ff127b82 */ /* 0x01cea20000000a00 */
[----:B------:R-:W-:-:S04]  /*2cb0*/  IMAD R17, R16, UR5, R31 ;  /* 0x0000000510117c24 */ /* 0x000fc8000f8e021f */
[----:B--2---:R-:W-:-:S05]  /*2cc0*/  IMAD.WIDE R16, R17, 0x4, R18 ;  /* 0x0000000411107825 */ /* 0x004fca00078e0212 */
[----:B0-----:R0:W-:Y:S02]  /*2cd0*/  REDG.E.ADD.F32.FTZ.RN.STRONG.GPU desc[UR10][R16.64], R21 ;  /* 0x00000015100079a6 */ /* 0x0011e4000c12f30a */
.L_x_2:
[----:B------:R-:W-:Y:S05]  /*2ce0*/  BSYNC.RECONVERGENT B0 ;  /* 0x0000000000007941 */ /* 0x000fea0003800200 */
.L_x_1:
[----:B------:R-:W-:Y:S01]  /*2cf0*/  IADD3 R4, P0, PT, R4, 0x4, RZ ;  /* 0x0000000404047810 */ /* 0x000fe20007f1e0ff */
[----:B------:R-:W-:-:S04]  /*2d00*/  VIADD R30, R30, 0x100 ;  /* 0x000001001e1e7836 */ /* 0x000fc80000000000 */
[----:B------:R-:W-:Y:S01]  /*2d10*/  IMAD.X R5, RZ, RZ, R5, P0 ;  /* 0x000000ffff057224 */ /* 0x000fe200000e0605 */
[----:B------:R-:W-:Y:S07]  /*2d20*/  @P1 BRA `(.L_x_45) ;  /* 0xffffffd800181947 */ /* 0x000fee000383ffff */
[----:B------:R-:W-:Y:S05]  /*2d30*/  BSYNC.RECONVERGENT B1 ;  /* 0x0000000000017941 */ /* 0x000fea0003800200 */
.L_x_0:
[----:B------:R-:W-:-:S13]  /*2d40*/  ISETP.GT.U32.AND P0, PT, R2, 0xf, PT ;  /* 0x0000000f0200780c */ /* 0x000fda0003f04070 */
[----:B------:R-:W-:Y:S05]  /*2d50*/  @P0 EXIT ;  /* 0x000000000000094d */ /* 0x000fea0003800000 */
[----:B------:R-:W5:Y:S01]  /*2d60*/  LDC R3, c[0x0][0x3b0] ;  /* 0x0000ec00ff037b82 */ /* 0x000f620000000800 */
[----:B------:R-:W-:Y:S01]  /*2d70*/  IMAD.U32 R5, RZ, RZ, UR13 ;  /* 0x0000000dff057e24 */ /* 0x000fe2000f8e00ff */
[----:B------:R-:W-:Y:S03]  /*2d80*/  BSSY.RECONVERGENT B0, `(.L_x_46) ;  /* 0x0000014000007945 */ /* 0x000fe60003800200 */
[----:B------:R-:W-:-:S03]  /*2d90*/  IMAD R2, R5, 0x10, R2 ;  /* 0x0000001005027824 */ /* 0x000fc600078e0202 */
[----:B------:R-:W0:Y:S02]  /*2da0*/  LDC R6, c[0x0][0x3a0] ;  /* 0x0000e800ff067b82 */ /* 0x000e240000000800 */
[----:B-----5:R-:W-:-:S04]  /*2db0*/  ISETP.GE.AND P6, PT, R2, R3, PT ;  /* 0x000000030200720c */ /* 0x020fc80003fc6270 */
[C---:B0-----:R-:W-:Y:S02]  /*2dc0*/  ISETP.LT.OR P0, PT, R6.reuse, 0x1, P6 ;  /* 0x000000010600780c */ /* 0x041fe40003701670 */
[C---:B------:R-:W-:Y:S02]  /*2dd0*/  ISETP.LT.OR P5, PT, R6.reuse, 0x2, P6 ;  /* 0x000000020600780c */ /* 0x040fe400037a1670 */
[----:B------:R-:W-:Y:S02]  /*2de0*/  P2R R4, PR, RZ, 0x1 ;  /* 0x00000001ff047803 */ /* 0x000fe40000000000 */
[C---:B------:R-:W-:Y:S02]  /*2df0*/  ISETP.LT.OR P0, PT, R6.reuse, 0x7, P6 ;  /* 0x000000070600780c */ /* 0x040fe40003701670 */
[----:B------:R-:W-:Y:S02]  /*2e00*/  ISETP.LT.OR P4, PT, R6, 0x3, P6 ;  /* 0x000000030600780c */ /* 0x000fe40003781670 */
[----:B------:R-:W-:-:S02]  /*2e10*/  P2R R5, PR, RZ, 0x1 ;  /* 0x00000001ff057803 */ /* 0x000fc40000000000 */
[----:B------:R-:W-:Y:S02]  /*2e20*/  ISETP.NE.AND P0, PT, R4, RZ, PT ;  /* 0x000000ff0400720c */ /* 0x000fe40003f05270 */
[C---:B------:R-:W-:Y:S02]  /*2e30*/  ISETP.LT.OR P3, PT, R6.reuse, 0x4, P6 ;  /* 0x000000040600780c */ /* 0x040fe40003761670 */
[C---:B------:R-:W-:Y:S02]  /*2e40*/  ISETP.LT.OR P2, PT, R6.reuse, 0x5, P6 ;  /* 0x000000050600780c */ /* 0x040fe40003741670 */
[----:B------:R-:W-:-:S07]  /*2e50*/  ISETP.LT.OR P1, PT, R6, 0x6, P6 ;  /* 0x000000060600780c */ /* 0x000fce0003721670 */
[----:B------:R-:W-:Y:S06]  /*2e60*/  @P0 BRA `(.L_x_47) ;  /* 0x0000000000140947 */ /* 0x000fec0003800000 */
[----:B------:R-:W0:Y:S01]  /*2e70*/  LDS R7, [R0] ;  /* 0x0000000000077984 */ /* 0x000e220000000800 */
[----:B------:R-:W5:Y:S01]  /*2e80*/  LDC.64 R4, c[0x0][0x398] ;  /* 0x0000e600ff047b82 */ /* 0x000f620000000a00 */
[----:B------:R-:W-:-:S04]  /*2e90*/  IMAD R9, R3, UR12, R2 ;  /* 0x0000000c03097c24 */ /* 0x000fc8000f8e0202 */
[----:B-----5:R-:W-:-:S05]  /*2ea0*/  IMAD.WIDE.U32 R4, R9, 0x4, R4 ;  /* 0x0000000409047825 */ /* 0x020fca00078e0004 */
[----:B0-----:R0:W-:Y:S02]  /*2eb0*/  REDG.E.ADD.F32.FTZ.RN.STRONG.GPU desc[UR10][R4.64], R7 ;  /* 0x00000007040079a6 */ /* 0x0011e4000c12f30a */
.L_x_47:
[----:B------:R-:W-:Y:S05]  /*2ec0*/  BSYNC.RECONVERGENT B0 ;  /* 0x0000000000007941 */ /* 0x000fea0003800200 */
.L_x_46:
[----:B------:R-:W-:Y:S01]  /*2ed0*/  BSSY.RECONVERGENT B0, `(.L_x_48) ;  /* 0x000000a000007945 */ /* 0x000fe20003800200 */
[----:B------:R-:W-:-:S03]  /*2ee0*/  ISETP.LT.OR P0, PT, R6, 0x8, P6 ;  /* 0x000000080600780c */ /* 0x000fc60003701670 */
[----:B------:R-:W-:Y:S10]  /*2ef0*/  @P5 BRA `(.L_x_49) ;  /* 0x00000000001c5947 */ /* 0x000ff40003800000 */
[----:B0-----:R-:W0:Y:S01]  /*2f00*/  LDS R7, [R0+0x4] ;  /* 0x0000040000077984 */ /* 0x001e220000000800 */
[----:B------:R-:W5:Y:S01]  /*2f10*/  LDCU UR4, c[0x0][0x3a4] ;  /* 0x00007480ff0477ac */ /* 0x000f620008000800 */
[----:B------:R-:W1:Y:S01]  /*2f20*/  LDC.64 R4, c[0x0][0x398] ;  /* 0x0000e600ff047b82 */ /* 0x000e620000000a00 */
[----:B-----5:R-:W-:-:S06]  /*2f30*/  UIADD3 UR4, UPT, UPT, UR12, UR4, URZ ;  /* 0x000000040c047290 */ /* 0x020fcc000fffe0ff */
[----:B------:R-:W-:-:S04]  /*2f40*/  IMAD R9, R3, UR4, R2 ;  /* 0x0000000403097c24 */ /* 0x000fc8000f8e0202 */
[----:B-1----:R-:W-:-:S05]  /*2f50*/  IMAD.WIDE.U32 R4, R9, 0x4, R4 ;  /* 0x0000000409047825 */ /* 0x002fca00078e0004 */
[----:B0-----:R0:W-:Y:S02]  /*2f60*/  REDG.E.ADD.F32.FTZ.RN.STRONG.GPU desc[UR10][R4.64], R7 ;  /* 0x00000007040079a6 */ /* 0x0011e4000c12f30a */
.L_x_49:
[----:B------:R-:W-:Y:S05]  /*2f70*/  BSYNC.RECONVERGENT B0 ;  /* 0x0000000000007941 */ /* 0x000fea0003800200 */
.L_x_48:
[----:B------:R-:W-:Y:S01]  /*2f80*/  ISETP.LT.OR P5, PT, R6, 0x9, P6 ;  /* 0x000000090600780c */ /* 0x000fe200037a1670 */
[----:B------:R-:W-:Y:S03]  /*2f90*/  BSSY.RECONVERGENT B0, `(.L_x_50) ;  /* 0x000000a000007945 */ /* 0x000fe60003800200 */
[----:B------:R-:W-:Y:S01]  /*2fa0*/  P2R R8, PR, RZ, 0x20 ;  /* 0x00000020ff087803 */ /* 0x000fe20000000000 */
[----:B------:R-:W-:Y:S08]  /*2fb0*/  @P4 BRA `(.L_x_51) ;  /* 0x00000000001c4947 */ /* 0x000ff00003800000 */
[----:B------:R-:W5:Y:S01]  /*2fc0*/  LDS R9, [R0+0x8] ;  /* 0x0000080000097984 */ /* 0x000f620000000800 */
[----:B------:R-:W1:Y:S01]  /*2fd0*/  LDCU UR4, c[0x0][0x3a4] ;  /* 0x00007480ff0477ac */ /* 0x000e620008000800 */
[----:B0-----:R-:W0:Y:S01]  /*2fe0*/  LDC.64 R4, c[0x0][0x398] ;  /* 0x0000e600ff047b82 */ /* 0x001e220000000a00 */
[----:B-1----:R-:W-:-:S06]  /*2ff0*/  ULEA UR4, UR4, UR12, 0x1 ;  /* 0x0000000c04047291 */ /* 0x002fcc000f8e08ff */
[----:B------:R-:W-:-:S04]  /*3000*/  IMAD R7, R3, UR4, R2 ;  /* 0x0000000403077c24 */ /* 0x000fc8000f8e0202 */
[----:B0-----:R-:W-:-:S05]  /*3010*/  IMAD.WIDE.U32 R4, R7, 0x4, R4 ;  /* 0x0000000407047825 */ /* 0x001fca00078e0004 */
[----:B-----5:R0:W-:Y:S02]  /*3020*/  REDG.E.ADD.F32.FTZ.RN.STRONG.GPU desc[UR10][R4.64], R9 ;  /* 0x00000009040079a6 */ /* 0x0201e4000c12f30a */
.L_x_51:
[----:B------:R-:W-:Y:S05]  /*3030*/  BSYNC.RECONVERGENT B0 ;  /* 0x0000000000007941 */ /* 0x000fea0003800200 */
.L_x_50:
[----:B------:R-:W-:Y:S01]  /*3040*/  BSSY.RECONVERGENT B0, `(.L_x_52) ;  /* 0x000000a000007945 */ /* 0x000fe20003800200 */
[----:B------:R-:W-:-:S03]  /*3050*/  ISETP.LT.OR P5, PT, R6, 0xa, P6 ;  /* 0x0000000a0600780c */ /* 0x000fc600037a1670 */
[----:B------:R-:W-:Y:S10]  /*3060*/  @P3 BRA `(.L_x_53) ;  /* 0x00000000001c3947 */ /* 0x000ff40003800000 */
[----:B0-----:R-:W0:Y:S01]  /*3070*/  LDS R9, [R0+0xc] ;  /* 0x00000c0000097984 */ /* 0x001e220000000800 */
[----:B------:R-:W5:Y:S01]  /*3080*/  LDCU UR4, c[0x0][0x3a4] ;  /* 0x00007480ff0477ac */ /* 0x000f620008000800 */
[----:B------:R-:W1:Y:S01]  /*3090*/  LDC.64 R4, c[0x0][0x398] ;  /* 0x0000e600ff047b82 */ /* 0x000e620000000a00 */
[----:B-----5:R-:W-:-:S06]  /*30a0*/  UIMAD UR4, UR4, 0x3, UR12 ;  /* 0x00000003040478a4 */ /* 0x020fcc000f8e020c */
[----:B------:R-:W-:-:S04]  /*30b0*/  IMAD R7, R3, UR4, R2 ;  /* 0x0000000403077c24 */ /* 0x000fc8000f8e0202 */
[----:B-1----:R-:W-:-:S05]  /*30c0*/  IMAD.WIDE.U32 R4, R7, 0x4, R4 ;  /* 0x0000000407047825 */ /* 0x002fca00078e0004 */
[----:B0-----:R0:W-:Y:S02]  /*30d0*/  REDG.E.ADD.F32.FTZ.RN.STRONG.GPU desc[UR10][R4.64], R9 ;  /* 0x00000009040079a6 */ /* 0x0011e4000c12f30a */
.L_x_53:
[----:B------:R-:W-:Y:S05]  /*30e0*/  BSYNC.RECONVERGENT B0 ;  /* 0x0000000000007941 */ /* 0x000fea0003800200 */
.L_x_52:
[----:B------:R-:W-:Y:S01]  /*30f0*/  BSSY.RECONVERGENT B0, `(.L_x_54) ;  /* 0x000000a000007945 */ /* 0x000fe20003800200 */
[----:B------:R-:W-:-:S03]  /*3100*/  ISETP.LT.OR P4, PT, R6, 0xb, P6 ;  /* 0x0000000b0600780c */ /* 0x000fc60003781670 */
[----:B------:R-:W-:Y:S10]  /*3110*/  @P2 BRA `(.L_x_55) ;  /* 0x00000000001c2947 */ /* 0x000ff40003800000 */
[----:B0-----:R-:W0:Y:S01]  /*3120*/  LDS R9, [R0+0x10] ;  /* 0x0000100000097984 */ /* 0x001e220000000800 */
[----:B------:R-:W5:Y:S01]  /*3130*/  LDCU UR4, c[0x0][0x3a4] ;  /* 0x00007480ff0477ac */ /* 0x000f620008000800 */
[----:B------:R-:W1:Y:S01]  /*3140*/  LDC.64 R4, c[0x0][0x398] ;  /* 0x0000e600ff047b82 */ /* 0x000e620000000a00 */
[----:B-----5:R-:W-:-:S06]  /*3150*/  ULEA UR4, UR4, UR12, 0x2 ;  /* 0x0000000c04047291 */ /* 0x020fcc000f8e10ff */
[----:B------:R-:W-:-:S04]  /*3160*/  IMAD R7, R3, UR4, R2 ;  /* 0x0000000403077c24 */ /* 0x000fc8000f8e0202 */
[----:B-1----:R-:W-:-:S05]  /*3170*/  IMAD.WIDE.U32 R4, R7, 0x4, R4 ;  /* 0x0000000407047825 */ /* 0x002fca00078e0004 */
[----:B0-----:R0:W-:Y:S02]  /*3180*/  REDG.E.ADD.F32.FTZ.RN.STRONG.GPU desc[UR10][R4.64], R9 ;  /* 0x00000009040079a6 */ /* 0x0011e4000c12f30a */
.L_x_55:
[----:B------:R-:W-:Y:S05]  /*3190*/  BSYNC.RECONVERGENT B0 ;  /* 0x0000000000007941 */ /* 0x000fea0003800200 */
.L_x_54:
        /* <DEDUP_REMOVED lines=10> */
.L_x_57:
[----:B------:R-:W-:Y:S05]  /*3240*/  BSYNC.RECONVERGENT B0 ;  /* 0x0000000000007941 */ /* 0x000fea0003800200 */
.L_x_56:
[C---:B------:R-:W-:Y:S01]  /*3250*/  ISETP.LT.OR P1, PT, R6.reuse, 0x7, P6 ;  /* 0x000000070600780c */ /* 0x040fe20003721670 */
[----:B------:R-:W-:Y:S01]  /*3260*/  BSSY.RECONVERGENT B0, `(.L_x_58) ;  /* 0x000000a000007945 */ /* 0x000fe20003800200 */
[----:B------:R-:W-:-:S11]  /*3270*/  ISETP.LT.OR P2, PT, R6, 0xd, P6 ;  /* 0x0000000d0600780c */ /* 0x000fd60003741670 */
[----:B------:R-:W-:Y:S05]  /*3280*/  @P1 BRA `(.L_x_59) ;  /* 0x00000000001c1947 */ /* 0x000fea0003800000 */
[----:B0-----:R-:W0:Y:S01]  /*3290*/  LDS R9, [R0+0x18] ;  /* 0x0000180000097984 */ /* 0x001e220000000800 */
[----:B------:R-:W5:Y:S01]  /*32a0*/  LDCU UR4, c[0x0][0x3a4] ;  /* 0x00007480ff0477ac */ /* 0x000f620008000800 */
[----:B------:R-:W1:Y:S01]  /*32b0*/  LDC.64 R4, c[0x0][0x398] ;  /* 0x0000e600ff047b82 */ /* 0x000e620000000a00 */
[----:B-----5:R-:W-:-:S06]  /*32c0*/  UIMAD UR4, UR4, 0x6, UR12 ;  /* 0x00000006040478a4 */ /* 0x020fcc000f8e020c */
[----:B------:R-:W-:-:S04]  /*32d0*/  IMAD R7, R3, UR4, R2 ;  /* 0x0000000403077c24 */ /* 0x000fc8000f8e0202 */
[----:B-1----:R-:W-:-:S05]  /*32e0*/  IMAD.WIDE.U32 R4, R7, 0x4, R4 ;  /* 0x0000000407047825 */ /* 0x002fca00078e0004 */
[----:B0-----:R0:W-:Y:S02]  /*32f0*/  REDG.E.ADD.F32.FTZ.RN.STRONG.GPU desc[UR10][R4.64], R9 ;  /* 0x00000009040079a6 */ /* 0x0011e4000c12f30a */
.L_x_59:
[----:B------:R-:W-:Y:S05]  /*3300*/  BSYNC.RECONVERGENT B0 ;  /* 0x0000000000007941 */ /* 0x000fea0003800200 */
.L_x_58:
        /* <DEDUP_REMOVED lines=10> */
.L_x_61:
[----:B------:R-:W-:Y:S05]  /*33b0*/  BSYNC.RECONVERGENT B0 ;  /* 0x0000000000007941 */ /* 0x000fea0003800200 */
.L_x_60:
[C---:B------:R-:W-:Y:S01]  /*33c0*/  ISETP.LT.OR P0, PT, R6.reuse, 0xf, P6 ;  /* 0x0000000f0600780c */ /* 0x040fe20003701670 */
[----:B------:R-:W-:Y:S01]  /*33d0*/  BSSY.RECONVERGENT B0, `(.L_x_62) ;  /* 0x000000c000007945 */ /* 0x000fe20003800200 */
[----:B------:R-:W-:-:S04]  /*33e0*/  ISETP.LT.OR P6, PT, R6, 0x10, P6 ;  /* 0x000000100600780c */ /* 0x000fc800037c1670 */
[----:B------:R-:W-:Y:S02]  /*33f0*/  P2R R6, PR, RZ, 0x40 ;  /* 0x00000040ff067803 */ /* 0x000fe40000000000 */
[----:B------:R-:W-:-:S13]  /*3400*/  ISETP.NE.AND P6, PT, R8, RZ, PT ;  /* 0x000000ff0800720c */ /* 0x000fda0003fc5270 */
[----:B------:R-:W-:Y:S05]  /*3410*/  @P6 BRA `(.L_x_63) ;  /* 0x00000000001c6947 */ /* 0x000fea0003800000 */
[----:B0-----:R-:W0:Y:S01]  /*3420*/  LDS R9, [R0+0x20] ;  /* 0x0000200000097984 */ /* 0x001e220000000800 */
[----:B------:R-:W5:Y:S01]  /*3430*/  LDCU UR4, c[0x0][0x3a4] ;  /* 0x00007480ff0477ac */ /* 0x000f620008000800 */
[----:B------:R-:W1:Y:S01]  /*3440*/  LDC.64 R4, c[0x0][0x398] ;  /* 0x0000e600ff047b82 */ /* 0x000e620000000a00 */
[----:B-----5:R-:W-:-:S06]  /*3450*/  ULEA UR4, UR4, UR12, 0x3 ;  /* 0x0000000c04047291 */ /* 0x020fcc000f8e18ff */
[----:B------:R-:W-:-:S04]  /*3460*/  IMAD R7, R3, UR4, R2 ;  /* 0x0000000403077c24 */ /* 0x000fc8000f8e0202 */
[----:B-1----:R-:W-:-:S05]  /*3470*/  IMAD.WIDE.U32 R4, R7, 0x4, R4 ;  /* 0x0000000407047825 */ /* 0x002fca00078e0004 */
[----:B0-----:R0:W-:Y:S02]  /*3480*/  REDG.E.ADD.F32.FTZ.RN.STRONG.GPU desc[UR10][R4.64], R9 ;  /* 0x00000009040079a6 */ /* 0x0011e4000c12f30a */
.L_x_63:
[----:B------:R-:W-:Y:S05]  /*3490*/  BSYNC.RECONVERGENT B0 ;  /* 0x0000000000007941 */ /* 0x000fea0003800200 */
.L_x_62:
[----:B------:R-:W-:Y:S04]  /*34a0*/  BSSY.RECONVERGENT B0, `(.L_x_64) ;  /* 0x0000009000007945 */ /* 0x000fe80003800200 */
        /* <DEDUP_REMOVED lines=8> */
.L_x_65:
[----:B------:R-:W-:Y:S05]  /*3530*/  BSYNC.RECONVERGENT B0 ;  /* 0x0000000000007941 */ /* 0x000fea0003800200 */
.L_x_64:
        /* <DEDUP_REMOVED lines=9> */
.L_x_67:
[----:B------:R-:W-:Y:S05]  /*35d0*/  BSYNC.RECONVERGENT B0 ;  /* 0x0000000000007941 */ /* 0x000fea0003800200 */
.L_x_66:
        /* <DEDUP_REMOVED lines=9> */
.L_x_69:
[----:B------:R-:W-:Y:S05]  /*3670*/  BSYNC.RECONVERGENT B0 ;  /* 0x0000000000007941 */ /* 0x000fea0003800200 */
.L_x_68:
        /* <DEDUP_REMOVED lines=9> */
.L_x_71:
[----:B------:R-:W-:Y:S05]  /*3710*/  BSYNC.RECONVERGENT B0 ;  /* 0x0000000000007941 */ /* 0x000fea0003800200 */
.L_x_70:
        /* <DEDUP_REMOVED lines=9> */
.L_x_73:
[----:B------:R-:W-:Y:S05]  /*37b0*/  BSYNC.RECONVERGENT B0 ;  /* 0x0000000000007941 */ /* 0x000fea0003800200 */
.L_x_72:
        /* <DEDUP_REMOVED lines=9> */
.L_x_75:
[----:B------:R-:W-:Y:S05]  /*3850*/  BSYNC.RECONVERGENT B0 ;  /* 0x0000000000007941 */ /* 0x000fea0003800200 */
.L_x_74:
[----:B------:R-:W-:-:S13]  /*3860*/  ISETP.NE.AND P0, PT, R6, RZ, PT ;  /* 0x000000ff0600720c */ /* 0x000fda0003f05270 */
[----:B------:R-:W-:Y:S05]  /*3870*/  @P0 EXIT ;  /* 0x000000000000094d */ /* 0x000fea0003800000 */
[----:B0-----:R-:W0:Y:S01]  /*3880*/  LDS R7, [R0+0x3c] ;  /* 0x00003c0000077984 */ /* 0x001e220000000800 */
[----:B------:R-:W5:Y:S01]  /*3890*/  LDCU UR4, c[0x0][0x3a4] ;  /* 0x00007480ff0477ac */ /* 0x000f620008000800 */
[----:B------:R-:W1:Y:S01]  /*38a0*/  LDC.64 R4, c[0x0][0x398] ;  /* 0x0000e600ff047b82 */ /* 0x000e620000000a00 */
[----:B-----5:R-:W-:-:S06]  /*38b0*/  UIMAD UR4, UR4, 0xf, UR12 ;  /* 0x0000000f040478a4 */ /* 0x020fcc000f8e020c */
[----:B------:R-:W-:-:S04]  /*38c0*/  IMAD R3, R3, UR4, R2 ;  /* 0x0000000403037c24 */ /* 0x000fc8000f8e0202 */
[----:B-1----:R-:W-:-:S05]  /*38d0*/  IMAD.WIDE.U32 R2, R3, 0x4, R4 ;  /* 0x0000000403027825 */ /* 0x002fca00078e0004 */
[----:B0-----:R-:W-:Y:S01]  /*38e0*/  REDG.E.ADD.F32.FTZ.RN.STRONG.GPU desc[UR10][R2.64], R7 ;  /* 0x00000007020079a6 */ /* 0x001fe2000c12f30a */
[----:B------:R-:W-:Y:S05]  /*38f0*/  EXIT ;  /* 0x000000000000794d */ /* 0x000fea0003800000 */
.L_x_5:
[----:B0-----:R-:W-:-:S07]  /*3900*/  IMAD.MOV.U32 R16, RZ, RZ, -0x1 ;  /* 0xffffffffff107424 */ /* 0x001fce00078e00ff */
[----:B-1----:R-:W-:Y:S05]  /*3910*/  WARPSYNC.COLLECTIVE R16, `(.L_x_76) ;  /* 0x0000000010087348 */ /* 0x002fea0003c00000 */
[----:B------:R-:W-:Y:S01]  /*3920*/  NOP ;  /* 0x0000000000007918 */ /* 0x000fe20000000000 */
[----:B-1----:R-:W-:Y:S05]  /*3930*/  ENDCOLLECTIVE ;  /* 0x000000000000791b */ /* 0x002fea0003800000 */
.L_x_76:
[----:B------:R-:W-:Y:S05]  /*3940*/  BRA `(.L_x_77) ;  /* 0xffffffcc00f07947 */ /* 0x000fea000383ffff */
.L_x_11:
[----:B--2---:R-:W-:-:S07]  /*3950*/  IMAD.MOV.U32 R16, RZ, RZ, -0x1 ;  /* 0xffffffffff107424 */ /* 0x004fce00078e00ff */
[----:B01----:R-:W-:Y:S05]  /*3960*/  WARPSYNC.COLLECTIVE R16, `(.L_x_78) ;  /* 0x0000000010087348 */ /* 0x003fea0003c00000 */
[----:B------:R-:W-:Y:S01]  /*3970*/  NOP ;  /* 0x0000000000007918 */ /* 0x000fe20000000000 */
[----:B01----:R-:W-:Y:S05]  /*3980*/  ENDCOLLECTIVE ;  /* 0x000000000000791b */ /* 0x003fea0003800000 */
.L_x_78:
[----:B------:R-:W-:Y:S05]  /*3990*/  BRA `(.L_x_79) ;  /* 0xffffffe400a47947 */ /* 0x000fea000383ffff */
.L_x_14:
[----:B------:R-:W-:Y:S01]  /*39a0*/  BSSY B2, `(.L_x_80) ;  /* 0x0000005000027945 */ /* 0x000fe20003800000 */
[----:B--23--:R-:W-:-:S07]  /*39b0*/  IMAD.MOV.U32 R16, RZ, RZ, -0x1 ;  /* 0xffffffffff107424 */ /* 0x00cfce00078e00ff */
[----:B01----:R-:W-:Y:S05]  /*39c0*/  WARPSYNC.COLLECTIVE R16, `(.L_x_81) ;  /* 0x0000000010087348 */ /* 0x003fea0003c00000 */
[----:B------:R-:W-:Y:S01]  /*39d0*/  NOP ;  /* 0x0000000000007918 */ /* 0x000fe20000000000 */
[----:B01----:R-:W-:Y:S05]  /*39e0*/  ENDCOLLECTIVE ;  /* 0x000000000000791b */ /* 0x003fea0003800000 */
.L_x_81:
[----:B------:R-:W-:Y:S05]  /*39f0*/  BSYNC B2 ;  /* 0x0000000000027941 */ /* 0x000fea0003800000 */
.L_x_80:
[----:B------:R-:W-:Y:S05]  /*3a00*/  BRA `(.L_x_82) ;  /* 0xffffffe800407947 */ /* 0x000fea000383ffff */
.L_x_83:
[----:B------:R-:W-:-:S00]  /*3a10*/  BRA `(.L_x_83) ;  /* 0xfffffffc00fc7947 */ /* 0x000fc0000383ffff */
[----:B------:R-:W-:-:S00]  /*3a20*/  NOP ;  /* 0x0000000000007918 */ /* 0x000fc00000000000 */
        /* <DEDUP_REMOVED lines=13> */
.L_x_84:


//--------------------- .nv.shared.batch_symmetric_block_dia_multiply_wmma --------------------------
	.section	.nv.shared.batch_symmetric_block_dia_multiply_wmma,"aw",@nobits
	.sectionflags	@""
	.align	4
.nv.shared.batch_symmetric_block_dia_multiply_wmma:
	.zero		4096


//--------------------- .nv.shared.reserved.0     --------------------------
	.section	.nv.shared.reserved.0,"aw",@nobits
	.weak		__nv_reservedSMEM_offset_0_alias
	.size		__nv_reservedSMEM_offset_0_alias, 0, 64
	.other		__nv_reservedSMEM_offset_0_alias,@"STO_CUDA_RESERVED_SHARED STV_DEFAULT"
__nv_reservedSMEM_offset_0_alias:
	.zero		0
	.zero		64


//--------------------- .nv.constant0.batch_symmetric_block_dia_multiply_wmma --------------------------
	.section	.nv.constant0.batch_symmetric_block_dia_multiply_wmma,"a",@progbits
	.sectionflags	@""
	.align	4
.nv.constant0.batch_symmetric_block_dia_multiply_wmma:
	.zero		948


//--------------------- SYMBOLS --------------------------

	.type		.nv.reservedSmem.offset0,@object
	.size		.nv.reservedSmem.offset0,0x4
	.type		.nv.reservedSmem.cap,@object
	.size		.nv.reservedSmem.cap,0x4
